//
// Generated by NVIDIA NVVM Compiler
//
// Compiler Build ID: CL-36424714
// Cuda compilation tools, release 13.0, V13.0.88
// Based on NVVM 20.0.0
//

.version 9.0
.target sm_100
.address_size 64

	// .globl	_Z19heston_euler_kernelPfS_mi
.global .align 4 .b8 precalc_xorwow_matrix[102400];
.global .align 4 .b8 precalc_xorwow_offset_matrix[102400];
.global .align 4 .b8 mrg32k3aM1[2304];
.global .align 4 .b8 mrg32k3aM2[2304];
.global .align 4 .b8 mrg32k3aM1SubSeq[2016];
.global .align 4 .b8 mrg32k3aM2SubSeq[2016];
.global .align 4 .b8 mrg32k3aM1Seq[2304];
.global .align 4 .b8 mrg32k3aM2Seq[2304];
.const .align 8 .b8 __cr_lgamma_table[72];
.extern .shared .align 16 .b8 sdata[];

.visible .entry _Z19heston_euler_kernelPfS_mi(
	.param .u64 .ptr .align 1 _Z19heston_euler_kernelPfS_mi_param_0,
	.param .u64 .ptr .align 1 _Z19heston_euler_kernelPfS_mi_param_1,
	.param .u64 _Z19heston_euler_kernelPfS_mi_param_2,
	.param .u32 _Z19heston_euler_kernelPfS_mi_param_3
)
{
	.local .align 8 .b8 	__local_depot0[48];
	.reg .b64 	%SP;
	.reg .b64 	%SPL;
	.reg .pred 	%p<71>;
	.reg .b32 	%r<1255>;
	.reg .b32 	%f<58>;
	.reg .b64 	%rd<35>;

	mov.u64 	%SPL, __local_depot0;
	ld.param.u64 	%rd14, [_Z19heston_euler_kernelPfS_mi_param_1];
	ld.param.u64 	%rd13, [_Z19heston_euler_kernelPfS_mi_param_2];
	ld.param.u32 	%r569, [_Z19heston_euler_kernelPfS_mi_param_3];
	cvta.to.global.u64 	%rd1, %rd14;
	mov.u32 	%r570, %ctaid.x;
	mov.u32 	%r571, %ntid.x;
	mov.u32 	%r572, %tid.x;
	mad.lo.s32 	%r1, %r570, %r571, %r572;
	setp.gt.s32 	%p1, %r1, 262143;
	@%p1 bra 	$L__BB0_123;
	add.u64 	%rd2, %SPL, 0;
	cvt.s64.s32 	%rd3, %r1;
	cvt.u32.u64 	%r573, %rd13;
	xor.b32  	%r574, %r573, -1429050551;
	mul.lo.s32 	%r2, %r574, 1099087573;
	{ .reg .b32 tmp; mov.b64 {tmp, %r575}, %rd13; }
	xor.b32  	%r3, %r575, -136515619;
	mul.lo.s32 	%r576, %r3, -1703105765;
	add.s32 	%r577, %r2, %r576;
	add.s32 	%r578, %r577, 6615241;
	add.s32 	%r977, %r2, 123456789;
	st.local.v2.u32 	[%rd2], {%r578, %r977};
	xor.b32  	%r976, %r2, 362436069;
	add.s32 	%r975, %r576, 521288629;
	st.local.v2.u32 	[%rd2+8], {%r976, %r975};
	xor.b32  	%r974, %r576, 88675123;
	add.s32 	%r973, %r2, 5783321;
	st.local.v2.u32 	[%rd2+16], {%r974, %r973};
	setp.eq.s32 	%p2, %r1, 0;
	@%p2 bra 	$L__BB0_116;
	mov.b32 	%r960, 0;
	mov.u64 	%rd34, %rd3;
$L__BB0_3:
	mov.u64 	%rd4, %rd34;
	and.b64  	%rd5, %rd4, 3;
	setp.eq.s64 	%p3, %rd5, 0;
	@%p3 bra 	$L__BB0_115;
	mul.wide.u32 	%rd16, %r960, 3200;
	mov.u64 	%rd17, precalc_xorwow_matrix;
	add.s64 	%rd6, %rd17, %rd16;
	mov.b32 	%r973, 0;
	mov.u32 	%r974, %r973;
	mov.u32 	%r975, %r973;
	mov.u32 	%r976, %r973;
	mov.u32 	%r977, %r973;
	mov.u32 	%r966, %r973;
$L__BB0_5:
	mul.wide.u32 	%rd18, %r966, 4;
	add.s64 	%rd19, %rd2, %rd18;
	ld.local.u32 	%r21, [%rd19+4];
	shl.b32 	%r22, %r966, 5;
	mov.b32 	%r972, 0;
$L__BB0_6:
	.pragma "nounroll";
	shr.u32 	%r582, %r21, %r972;
	and.b32  	%r583, %r582, 1;
	setp.eq.b32 	%p4, %r583, 1;
	not.pred 	%p5, %p4;
	add.s32 	%r584, %r22, %r972;
	mul.lo.s32 	%r585, %r584, 5;
	mul.wide.u32 	%rd20, %r585, 4;
	add.s64 	%rd7, %rd6, %rd20;
	@%p5 bra 	$L__BB0_8;
	ld.global.u32 	%r586, [%rd7];
	xor.b32  	%r977, %r977, %r586;
	ld.global.u32 	%r587, [%rd7+4];
	xor.b32  	%r976, %r976, %r587;
	ld.global.u32 	%r588, [%rd7+8];
	xor.b32  	%r975, %r975, %r588;
	ld.global.u32 	%r589, [%rd7+12];
	xor.b32  	%r974, %r974, %r589;
	ld.global.u32 	%r590, [%rd7+16];
	xor.b32  	%r973, %r973, %r590;
$L__BB0_8:
	and.b32  	%r592, %r582, 2;
	setp.eq.s32 	%p6, %r592, 0;
	@%p6 bra 	$L__BB0_10;
	ld.global.u32 	%r593, [%rd7+20];
	xor.b32  	%r977, %r977, %r593;
	ld.global.u32 	%r594, [%rd7+24];
	xor.b32  	%r976, %r976, %r594;
	ld.global.u32 	%r595, [%rd7+28];
	xor.b32  	%r975, %r975, %r595;
	ld.global.u32 	%r596, [%rd7+32];
	xor.b32  	%r974, %r974, %r596;
	ld.global.u32 	%r597, [%rd7+36];
	xor.b32  	%r973, %r973, %r597;
$L__BB0_10:
	and.b32  	%r599, %r582, 4;
	setp.eq.s32 	%p7, %r599, 0;
	@%p7 bra 	$L__BB0_12;
	ld.global.u32 	%r600, [%rd7+40];
	xor.b32  	%r977, %r977, %r600;
	ld.global.u32 	%r601, [%rd7+44];
	xor.b32  	%r976, %r976, %r601;
	ld.global.u32 	%r602, [%rd7+48];
	xor.b32  	%r975, %r975, %r602;
	ld.global.u32 	%r603, [%rd7+52];
	xor.b32  	%r974, %r974, %r603;
	ld.global.u32 	%r604, [%rd7+56];
	xor.b32  	%r973, %r973, %r604;
$L__BB0_12:
	and.b32  	%r606, %r582, 8;
	setp.eq.s32 	%p8, %r606, 0;
	@%p8 bra 	$L__BB0_14;
	ld.global.u32 	%r607, [%rd7+60];
	xor.b32  	%r977, %r977, %r607;
	ld.global.u32 	%r608, [%rd7+64];
	xor.b32  	%r976, %r976, %r608;
	ld.global.u32 	%r609, [%rd7+68];
	xor.b32  	%r975, %r975, %r609;
	ld.global.u32 	%r610, [%rd7+72];
	xor.b32  	%r974, %r974, %r610;
	ld.global.u32 	%r611, [%rd7+76];
	xor.b32  	%r973, %r973, %r611;
$L__BB0_14:
	and.b32  	%r613, %r582, 16;
	setp.eq.s32 	%p9, %r613, 0;
	@%p9 bra 	$L__BB0_16;
	ld.global.u32 	%r614, [%rd7+80];
	xor.b32  	%r977, %r977, %r614;
	ld.global.u32 	%r615, [%rd7+84];
	xor.b32  	%r976, %r976, %r615;
	ld.global.u32 	%r616, [%rd7+88];
	xor.b32  	%r975, %r975, %r616;
	ld.global.u32 	%r617, [%rd7+92];
	xor.b32  	%r974, %r974, %r617;
	ld.global.u32 	%r618, [%rd7+96];
	xor.b32  	%r973, %r973, %r618;
$L__BB0_16:
	and.b32  	%r620, %r582, 32;
	setp.eq.s32 	%p10, %r620, 0;
	@%p10 bra 	$L__BB0_18;
	ld.global.u32 	%r621, [%rd7+100];
	xor.b32  	%r977, %r977, %r621;
	ld.global.u32 	%r622, [%rd7+104];
	xor.b32  	%r976, %r976, %r622;
	ld.global.u32 	%r623, [%rd7+108];
	xor.b32  	%r975, %r975, %r623;
	ld.global.u32 	%r624, [%rd7+112];
	xor.b32  	%r974, %r974, %r624;
	ld.global.u32 	%r625, [%rd7+116];
	xor.b32  	%r973, %r973, %r625;
$L__BB0_18:
	and.b32  	%r627, %r582, 64;
	setp.eq.s32 	%p11, %r627, 0;
	@%p11 bra 	$L__BB0_20;
	ld.global.u32 	%r628, [%rd7+120];
	xor.b32  	%r977, %r977, %r628;
	ld.global.u32 	%r629, [%rd7+124];
	xor.b32  	%r976, %r976, %r629;
	ld.global.u32 	%r630, [%rd7+128];
	xor.b32  	%r975, %r975, %r630;
	ld.global.u32 	%r631, [%rd7+132];
	xor.b32  	%r974, %r974, %r631;
	ld.global.u32 	%r632, [%rd7+136];
	xor.b32  	%r973, %r973, %r632;
$L__BB0_20:
	and.b32  	%r634, %r582, 128;
	setp.eq.s32 	%p12, %r634, 0;
	@%p12 bra 	$L__BB0_22;
	ld.global.u32 	%r635, [%rd7+140];
	xor.b32  	%r977, %r977, %r635;
	ld.global.u32 	%r636, [%rd7+144];
	xor.b32  	%r976, %r976, %r636;
	ld.global.u32 	%r637, [%rd7+148];
	xor.b32  	%r975, %r975, %r637;
	ld.global.u32 	%r638, [%rd7+152];
	xor.b32  	%r974, %r974, %r638;
	ld.global.u32 	%r639, [%rd7+156];
	xor.b32  	%r973, %r973, %r639;
$L__BB0_22:
	and.b32  	%r641, %r582, 256;
	setp.eq.s32 	%p13, %r641, 0;
	@%p13 bra 	$L__BB0_24;
	ld.global.u32 	%r642, [%rd7+160];
	xor.b32  	%r977, %r977, %r642;
	ld.global.u32 	%r643, [%rd7+164];
	xor.b32  	%r976, %r976, %r643;
	ld.global.u32 	%r644, [%rd7+168];
	xor.b32  	%r975, %r975, %r644;
	ld.global.u32 	%r645, [%rd7+172];
	xor.b32  	%r974, %r974, %r645;
	ld.global.u32 	%r646, [%rd7+176];
	xor.b32  	%r973, %r973, %r646;
$L__BB0_24:
	and.b32  	%r648, %r582, 512;
	setp.eq.s32 	%p14, %r648, 0;
	@%p14 bra 	$L__BB0_26;
	ld.global.u32 	%r649, [%rd7+180];
	xor.b32  	%r977, %r977, %r649;
	ld.global.u32 	%r650, [%rd7+184];
	xor.b32  	%r976, %r976, %r650;
	ld.global.u32 	%r651, [%rd7+188];
	xor.b32  	%r975, %r975, %r651;
	ld.global.u32 	%r652, [%rd7+192];
	xor.b32  	%r974, %r974, %r652;
	ld.global.u32 	%r653, [%rd7+196];
	xor.b32  	%r973, %r973, %r653;
$L__BB0_26:
	and.b32  	%r655, %r582, 1024;
	setp.eq.s32 	%p15, %r655, 0;
	@%p15 bra 	$L__BB0_28;
	ld.global.u32 	%r656, [%rd7+200];
	xor.b32  	%r977, %r977, %r656;
	ld.global.u32 	%r657, [%rd7+204];
	xor.b32  	%r976, %r976, %r657;
	ld.global.u32 	%r658, [%rd7+208];
	xor.b32  	%r975, %r975, %r658;
	ld.global.u32 	%r659, [%rd7+212];
	xor.b32  	%r974, %r974, %r659;
	ld.global.u32 	%r660, [%rd7+216];
	xor.b32  	%r973, %r973, %r660;
$L__BB0_28:
	and.b32  	%r662, %r582, 2048;
	setp.eq.s32 	%p16, %r662, 0;
	@%p16 bra 	$L__BB0_30;
	ld.global.u32 	%r663, [%rd7+220];
	xor.b32  	%r977, %r977, %r663;
	ld.global.u32 	%r664, [%rd7+224];
	xor.b32  	%r976, %r976, %r664;
	ld.global.u32 	%r665, [%rd7+228];
	xor.b32  	%r975, %r975, %r665;
	ld.global.u32 	%r666, [%rd7+232];
	xor.b32  	%r974, %r974, %r666;
	ld.global.u32 	%r667, [%rd7+236];
	xor.b32  	%r973, %r973, %r667;
$L__BB0_30:
	and.b32  	%r669, %r582, 4096;
	setp.eq.s32 	%p17, %r669, 0;
	@%p17 bra 	$L__BB0_32;
	ld.global.u32 	%r670, [%rd7+240];
	xor.b32  	%r977, %r977, %r670;
	ld.global.u32 	%r671, [%rd7+244];
	xor.b32  	%r976, %r976, %r671;
	ld.global.u32 	%r672, [%rd7+248];
	xor.b32  	%r975, %r975, %r672;
	ld.global.u32 	%r673, [%rd7+252];
	xor.b32  	%r974, %r974, %r673;
	ld.global.u32 	%r674, [%rd7+256];
	xor.b32  	%r973, %r973, %r674;
$L__BB0_32:
	and.b32  	%r676, %r582, 8192;
	setp.eq.s32 	%p18, %r676, 0;
	@%p18 bra 	$L__BB0_34;
	ld.global.u32 	%r677, [%rd7+260];
	xor.b32  	%r977, %r977, %r677;
	ld.global.u32 	%r678, [%rd7+264];
	xor.b32  	%r976, %r976, %r678;
	ld.global.u32 	%r679, [%rd7+268];
	xor.b32  	%r975, %r975, %r679;
	ld.global.u32 	%r680, [%rd7+272];
	xor.b32  	%r974, %r974, %r680;
	ld.global.u32 	%r681, [%rd7+276];
	xor.b32  	%r973, %r973, %r681;
$L__BB0_34:
	and.b32  	%r683, %r582, 16384;
	setp.eq.s32 	%p19, %r683, 0;
	@%p19 bra 	$L__BB0_36;
	ld.global.u32 	%r684, [%rd7+280];
	xor.b32  	%r977, %r977, %r684;
	ld.global.u32 	%r685, [%rd7+284];
	xor.b32  	%r976, %r976, %r685;
	ld.global.u32 	%r686, [%rd7+288];
	xor.b32  	%r975, %r975, %r686;
	ld.global.u32 	%r687, [%rd7+292];
	xor.b32  	%r974, %r974, %r687;
	ld.global.u32 	%r688, [%rd7+296];
	xor.b32  	%r973, %r973, %r688;
$L__BB0_36:
	and.b32  	%r690, %r582, 32768;
	setp.eq.s32 	%p20, %r690, 0;
	@%p20 bra 	$L__BB0_38;
	ld.global.u32 	%r691, [%rd7+300];
	xor.b32  	%r977, %r977, %r691;
	ld.global.u32 	%r692, [%rd7+304];
	xor.b32  	%r976, %r976, %r692;
	ld.global.u32 	%r693, [%rd7+308];
	xor.b32  	%r975, %r975, %r693;
	ld.global.u32 	%r694, [%rd7+312];
	xor.b32  	%r974, %r974, %r694;
	ld.global.u32 	%r695, [%rd7+316];
	xor.b32  	%r973, %r973, %r695;
$L__BB0_38:
	add.s32 	%r972, %r972, 16;
	setp.ne.s32 	%p21, %r972, 32;
	@%p21 bra 	$L__BB0_6;
	mad.lo.s32 	%r696, %r966, -31, %r22;
	add.s32 	%r966, %r696, 1;
	setp.ne.s32 	%p22, %r966, 5;
	@%p22 bra 	$L__BB0_5;
	st.local.u32 	[%rd2+4], %r977;
	st.local.v2.u32 	[%rd2+8], {%r976, %r975};
	st.local.v2.u32 	[%rd2+16], {%r974, %r973};
	setp.eq.s64 	%p23, %rd5, 1;
	@%p23 bra 	$L__BB0_115;
	mov.b32 	%r973, 0;
	mov.u32 	%r974, %r973;
	mov.u32 	%r975, %r973;
	mov.u32 	%r976, %r973;
	mov.u32 	%r977, %r973;
	mov.u32 	%r1058, %r973;
$L__BB0_42:
	mul.wide.u32 	%rd21, %r1058, 4;
	add.s64 	%rd22, %rd2, %rd21;
	ld.local.u32 	%r197, [%rd22+4];
	shl.b32 	%r198, %r1058, 5;
	mov.b32 	%r1064, 0;
$L__BB0_43:
	.pragma "nounroll";
	shr.u32 	%r699, %r197, %r1064;
	and.b32  	%r700, %r699, 1;
	setp.eq.b32 	%p24, %r700, 1;
	not.pred 	%p25, %p24;
	add.s32 	%r701, %r198, %r1064;
	mul.lo.s32 	%r702, %r701, 5;
	mul.wide.u32 	%rd23, %r702, 4;
	add.s64 	%rd8, %rd6, %rd23;
	@%p25 bra 	$L__BB0_45;
	ld.global.u32 	%r703, [%rd8];
	xor.b32  	%r977, %r977, %r703;
	ld.global.u32 	%r704, [%rd8+4];
	xor.b32  	%r976, %r976, %r704;
	ld.global.u32 	%r705, [%rd8+8];
	xor.b32  	%r975, %r975, %r705;
	ld.global.u32 	%r706, [%rd8+12];
	xor.b32  	%r974, %r974, %r706;
	ld.global.u32 	%r707, [%rd8+16];
	xor.b32  	%r973, %r973, %r707;
$L__BB0_45:
	and.b32  	%r709, %r699, 2;
	setp.eq.s32 	%p26, %r709, 0;
	@%p26 bra 	$L__BB0_47;
	ld.global.u32 	%r710, [%rd8+20];
	xor.b32  	%r977, %r977, %r710;
	ld.global.u32 	%r711, [%rd8+24];
	xor.b32  	%r976, %r976, %r711;
	ld.global.u32 	%r712, [%rd8+28];
	xor.b32  	%r975, %r975, %r712;
	ld.global.u32 	%r713, [%rd8+32];
	xor.b32  	%r974, %r974, %r713;
	ld.global.u32 	%r714, [%rd8+36];
	xor.b32  	%r973, %r973, %r714;
$L__BB0_47:
	and.b32  	%r716, %r699, 4;
	setp.eq.s32 	%p27, %r716, 0;
	@%p27 bra 	$L__BB0_49;
	ld.global.u32 	%r717, [%rd8+40];
	xor.b32  	%r977, %r977, %r717;
	ld.global.u32 	%r718, [%rd8+44];
	xor.b32  	%r976, %r976, %r718;
	ld.global.u32 	%r719, [%rd8+48];
	xor.b32  	%r975, %r975, %r719;
	ld.global.u32 	%r720, [%rd8+52];
	xor.b32  	%r974, %r974, %r720;
	ld.global.u32 	%r721, [%rd8+56];
	xor.b32  	%r973, %r973, %r721;
$L__BB0_49:
	and.b32  	%r723, %r699, 8;
	setp.eq.s32 	%p28, %r723, 0;
	@%p28 bra 	$L__BB0_51;
	ld.global.u32 	%r724, [%rd8+60];
	xor.b32  	%r977, %r977, %r724;
	ld.global.u32 	%r725, [%rd8+64];
	xor.b32  	%r976, %r976, %r725;
	ld.global.u32 	%r726, [%rd8+68];
	xor.b32  	%r975, %r975, %r726;
	ld.global.u32 	%r727, [%rd8+72];
	xor.b32  	%r974, %r974, %r727;
	ld.global.u32 	%r728, [%rd8+76];
	xor.b32  	%r973, %r973, %r728;
$L__BB0_51:
	and.b32  	%r730, %r699, 16;
	setp.eq.s32 	%p29, %r730, 0;
	@%p29 bra 	$L__BB0_53;
	ld.global.u32 	%r731, [%rd8+80];
	xor.b32  	%r977, %r977, %r731;
	ld.global.u32 	%r732, [%rd8+84];
	xor.b32  	%r976, %r976, %r732;
	ld.global.u32 	%r733, [%rd8+88];
	xor.b32  	%r975, %r975, %r733;
	ld.global.u32 	%r734, [%rd8+92];
	xor.b32  	%r974, %r974, %r734;
	ld.global.u32 	%r735, [%rd8+96];
	xor.b32  	%r973, %r973, %r735;
$L__BB0_53:
	and.b32  	%r737, %r699, 32;
	setp.eq.s32 	%p30, %r737, 0;
	@%p30 bra 	$L__BB0_55;
	ld.global.u32 	%r738, [%rd8+100];
	xor.b32  	%r977, %r977, %r738;
	ld.global.u32 	%r739, [%rd8+104];
	xor.b32  	%r976, %r976, %r739;
	ld.global.u32 	%r740, [%rd8+108];
	xor.b32  	%r975, %r975, %r740;
	ld.global.u32 	%r741, [%rd8+112];
	xor.b32  	%r974, %r974, %r741;
	ld.global.u32 	%r742, [%rd8+116];
	xor.b32  	%r973, %r973, %r742;
$L__BB0_55:
	and.b32  	%r744, %r699, 64;
	setp.eq.s32 	%p31, %r744, 0;
	@%p31 bra 	$L__BB0_57;
	ld.global.u32 	%r745, [%rd8+120];
	xor.b32  	%r977, %r977, %r745;
	ld.global.u32 	%r746, [%rd8+124];
	xor.b32  	%r976, %r976, %r746;
	ld.global.u32 	%r747, [%rd8+128];
	xor.b32  	%r975, %r975, %r747;
	ld.global.u32 	%r748, [%rd8+132];
	xor.b32  	%r974, %r974, %r748;
	ld.global.u32 	%r749, [%rd8+136];
	xor.b32  	%r973, %r973, %r749;
$L__BB0_57:
	and.b32  	%r751, %r699, 128;
	setp.eq.s32 	%p32, %r751, 0;
	@%p32 bra 	$L__BB0_59;
	ld.global.u32 	%r752, [%rd8+140];
	xor.b32  	%r977, %r977, %r752;
	ld.global.u32 	%r753, [%rd8+144];
	xor.b32  	%r976, %r976, %r753;
	ld.global.u32 	%r754, [%rd8+148];
	xor.b32  	%r975, %r975, %r754;
	ld.global.u32 	%r755, [%rd8+152];
	xor.b32  	%r974, %r974, %r755;
	ld.global.u32 	%r756, [%rd8+156];
	xor.b32  	%r973, %r973, %r756;
$L__BB0_59:
	and.b32  	%r758, %r699, 256;
	setp.eq.s32 	%p33, %r758, 0;
	@%p33 bra 	$L__BB0_61;
	ld.global.u32 	%r759, [%rd8+160];
	xor.b32  	%r977, %r977, %r759;
	ld.global.u32 	%r760, [%rd8+164];
	xor.b32  	%r976, %r976, %r760;
	ld.global.u32 	%r761, [%rd8+168];
	xor.b32  	%r975, %r975, %r761;
	ld.global.u32 	%r762, [%rd8+172];
	xor.b32  	%r974, %r974, %r762;
	ld.global.u32 	%r763, [%rd8+176];
	xor.b32  	%r973, %r973, %r763;
$L__BB0_61:
	and.b32  	%r765, %r699, 512;
	setp.eq.s32 	%p34, %r765, 0;
	@%p34 bra 	$L__BB0_63;
	ld.global.u32 	%r766, [%rd8+180];
	xor.b32  	%r977, %r977, %r766;
	ld.global.u32 	%r767, [%rd8+184];
	xor.b32  	%r976, %r976, %r767;
	ld.global.u32 	%r768, [%rd8+188];
	xor.b32  	%r975, %r975, %r768;
	ld.global.u32 	%r769, [%rd8+192];
	xor.b32  	%r974, %r974, %r769;
	ld.global.u32 	%r770, [%rd8+196];
	xor.b32  	%r973, %r973, %r770;
$L__BB0_63:
	and.b32  	%r772, %r699, 1024;
	setp.eq.s32 	%p35, %r772, 0;
	@%p35 bra 	$L__BB0_65;
	ld.global.u32 	%r773, [%rd8+200];
	xor.b32  	%r977, %r977, %r773;
	ld.global.u32 	%r774, [%rd8+204];
	xor.b32  	%r976, %r976, %r774;
	ld.global.u32 	%r775, [%rd8+208];
	xor.b32  	%r975, %r975, %r775;
	ld.global.u32 	%r776, [%rd8+212];
	xor.b32  	%r974, %r974, %r776;
	ld.global.u32 	%r777, [%rd8+216];
	xor.b32  	%r973, %r973, %r777;
$L__BB0_65:
	and.b32  	%r779, %r699, 2048;
	setp.eq.s32 	%p36, %r779, 0;
	@%p36 bra 	$L__BB0_67;
	ld.global.u32 	%r780, [%rd8+220];
	xor.b32  	%r977, %r977, %r780;
	ld.global.u32 	%r781, [%rd8+224];
	xor.b32  	%r976, %r976, %r781;
	ld.global.u32 	%r782, [%rd8+228];
	xor.b32  	%r975, %r975, %r782;
	ld.global.u32 	%r783, [%rd8+232];
	xor.b32  	%r974, %r974, %r783;
	ld.global.u32 	%r784, [%rd8+236];
	xor.b32  	%r973, %r973, %r784;
$L__BB0_67:
	and.b32  	%r786, %r699, 4096;
	setp.eq.s32 	%p37, %r786, 0;
	@%p37 bra 	$L__BB0_69;
	ld.global.u32 	%r787, [%rd8+240];
	xor.b32  	%r977, %r977, %r787;
	ld.global.u32 	%r788, [%rd8+244];
	xor.b32  	%r976, %r976, %r788;
	ld.global.u32 	%r789, [%rd8+248];
	xor.b32  	%r975, %r975, %r789;
	ld.global.u32 	%r790, [%rd8+252];
	xor.b32  	%r974, %r974, %r790;
	ld.global.u32 	%r791, [%rd8+256];
	xor.b32  	%r973, %r973, %r791;
$L__BB0_69:
	and.b32  	%r793, %r699, 8192;
	setp.eq.s32 	%p38, %r793, 0;
	@%p38 bra 	$L__BB0_71;
	ld.global.u32 	%r794, [%rd8+260];
	xor.b32  	%r977, %r977, %r794;
	ld.global.u32 	%r795, [%rd8+264];
	xor.b32  	%r976, %r976, %r795;
	ld.global.u32 	%r796, [%rd8+268];
	xor.b32  	%r975, %r975, %r796;
	ld.global.u32 	%r797, [%rd8+272];
	xor.b32  	%r974, %r974, %r797;
	ld.global.u32 	%r798, [%rd8+276];
	xor.b32  	%r973, %r973, %r798;
$L__BB0_71:
	and.b32  	%r800, %r699, 16384;
	setp.eq.s32 	%p39, %r800, 0;
	@%p39 bra 	$L__BB0_73;
	ld.global.u32 	%r801, [%rd8+280];
	xor.b32  	%r977, %r977, %r801;
	ld.global.u32 	%r802, [%rd8+284];
	xor.b32  	%r976, %r976, %r802;
	ld.global.u32 	%r803, [%rd8+288];
	xor.b32  	%r975, %r975, %r803;
	ld.global.u32 	%r804, [%rd8+292];
	xor.b32  	%r974, %r974, %r804;
	ld.global.u32 	%r805, [%rd8+296];
	xor.b32  	%r973, %r973, %r805;
$L__BB0_73:
	and.b32  	%r807, %r699, 32768;
	setp.eq.s32 	%p40, %r807, 0;
	@%p40 bra 	$L__BB0_75;
	ld.global.u32 	%r808, [%rd8+300];
	xor.b32  	%r977, %r977, %r808;
	ld.global.u32 	%r809, [%rd8+304];
	xor.b32  	%r976, %r976, %r809;
	ld.global.u32 	%r810, [%rd8+308];
	xor.b32  	%r975, %r975, %r810;
	ld.global.u32 	%r811, [%rd8+312];
	xor.b32  	%r974, %r974, %r811;
	ld.global.u32 	%r812, [%rd8+316];
	xor.b32  	%r973, %r973, %r812;
$L__BB0_75:
	add.s32 	%r1064, %r1064, 16;
	setp.ne.s32 	%p41, %r1064, 32;
	@%p41 bra 	$L__BB0_43;
	mad.lo.s32 	%r813, %r1058, -31, %r198;
	add.s32 	%r1058, %r813, 1;
	setp.ne.s32 	%p42, %r1058, 5;
	@%p42 bra 	$L__BB0_42;
	st.local.u32 	[%rd2+4], %r977;
	st.local.v2.u32 	[%rd2+8], {%r976, %r975};
	st.local.v2.u32 	[%rd2+16], {%r974, %r973};
	setp.ne.s64 	%p43, %rd5, 3;
	@%p43 bra 	$L__BB0_115;
	mov.b32 	%r973, 0;
	mov.u32 	%r974, %r973;
	mov.u32 	%r975, %r973;
	mov.u32 	%r976, %r973;
	mov.u32 	%r977, %r973;
	mov.u32 	%r1150, %r973;
$L__BB0_79:
	mul.wide.u32 	%rd24, %r1150, 4;
	add.s64 	%rd25, %rd2, %rd24;
	ld.local.u32 	%r373, [%rd25+4];
	shl.b32 	%r374, %r1150, 5;
	mov.b32 	%r1156, 0;
$L__BB0_80:
	.pragma "nounroll";
	shr.u32 	%r816, %r373, %r1156;
	and.b32  	%r817, %r816, 1;
	setp.eq.b32 	%p44, %r817, 1;
	not.pred 	%p45, %p44;
	add.s32 	%r818, %r374, %r1156;
	mul.lo.s32 	%r819, %r818, 5;
	mul.wide.u32 	%rd26, %r819, 4;
	add.s64 	%rd9, %rd6, %rd26;
	@%p45 bra 	$L__BB0_82;
	ld.global.u32 	%r820, [%rd9];
	xor.b32  	%r977, %r977, %r820;
	ld.global.u32 	%r821, [%rd9+4];
	xor.b32  	%r976, %r976, %r821;
	ld.global.u32 	%r822, [%rd9+8];
	xor.b32  	%r975, %r975, %r822;
	ld.global.u32 	%r823, [%rd9+12];
	xor.b32  	%r974, %r974, %r823;
	ld.global.u32 	%r824, [%rd9+16];
	xor.b32  	%r973, %r973, %r824;
$L__BB0_82:
	and.b32  	%r826, %r816, 2;
	setp.eq.s32 	%p46, %r826, 0;
	@%p46 bra 	$L__BB0_84;
	ld.global.u32 	%r827, [%rd9+20];
	xor.b32  	%r977, %r977, %r827;
	ld.global.u32 	%r828, [%rd9+24];
	xor.b32  	%r976, %r976, %r828;
	ld.global.u32 	%r829, [%rd9+28];
	xor.b32  	%r975, %r975, %r829;
	ld.global.u32 	%r830, [%rd9+32];
	xor.b32  	%r974, %r974, %r830;
	ld.global.u32 	%r831, [%rd9+36];
	xor.b32  	%r973, %r973, %r831;
$L__BB0_84:
	and.b32  	%r833, %r816, 4;
	setp.eq.s32 	%p47, %r833, 0;
	@%p47 bra 	$L__BB0_86;
	ld.global.u32 	%r834, [%rd9+40];
	xor.b32  	%r977, %r977, %r834;
	ld.global.u32 	%r835, [%rd9+44];
	xor.b32  	%r976, %r976, %r835;
	ld.global.u32 	%r836, [%rd9+48];
	xor.b32  	%r975, %r975, %r836;
	ld.global.u32 	%r837, [%rd9+52];
	xor.b32  	%r974, %r974, %r837;
	ld.global.u32 	%r838, [%rd9+56];
	xor.b32  	%r973, %r973, %r838;
$L__BB0_86:
	and.b32  	%r840, %r816, 8;
	setp.eq.s32 	%p48, %r840, 0;
	@%p48 bra 	$L__BB0_88;
	ld.global.u32 	%r841, [%rd9+60];
	xor.b32  	%r977, %r977, %r841;
	ld.global.u32 	%r842, [%rd9+64];
	xor.b32  	%r976, %r976, %r842;
	ld.global.u32 	%r843, [%rd9+68];
	xor.b32  	%r975, %r975, %r843;
	ld.global.u32 	%r844, [%rd9+72];
	xor.b32  	%r974, %r974, %r844;
	ld.global.u32 	%r845, [%rd9+76];
	xor.b32  	%r973, %r973, %r845;
$L__BB0_88:
	and.b32  	%r847, %r816, 16;
	setp.eq.s32 	%p49, %r847, 0;
	@%p49 bra 	$L__BB0_90;
	ld.global.u32 	%r848, [%rd9+80];
	xor.b32  	%r977, %r977, %r848;
	ld.global.u32 	%r849, [%rd9+84];
	xor.b32  	%r976, %r976, %r849;
	ld.global.u32 	%r850, [%rd9+88];
	xor.b32  	%r975, %r975, %r850;
	ld.global.u32 	%r851, [%rd9+92];
	xor.b32  	%r974, %r974, %r851;
	ld.global.u32 	%r852, [%rd9+96];
	xor.b32  	%r973, %r973, %r852;
$L__BB0_90:
	and.b32  	%r854, %r816, 32;
	setp.eq.s32 	%p50, %r854, 0;
	@%p50 bra 	$L__BB0_92;
	ld.global.u32 	%r855, [%rd9+100];
	xor.b32  	%r977, %r977, %r855;
	ld.global.u32 	%r856, [%rd9+104];
	xor.b32  	%r976, %r976, %r856;
	ld.global.u32 	%r857, [%rd9+108];
	xor.b32  	%r975, %r975, %r857;
	ld.global.u32 	%r858, [%rd9+112];
	xor.b32  	%r974, %r974, %r858;
	ld.global.u32 	%r859, [%rd9+116];
	xor.b32  	%r973, %r973, %r859;
$L__BB0_92:
	and.b32  	%r861, %r816, 64;
	setp.eq.s32 	%p51, %r861, 0;
	@%p51 bra 	$L__BB0_94;
	ld.global.u32 	%r862, [%rd9+120];
	xor.b32  	%r977, %r977, %r862;
	ld.global.u32 	%r863, [%rd9+124];
	xor.b32  	%r976, %r976, %r863;
	ld.global.u32 	%r864, [%rd9+128];
	xor.b32  	%r975, %r975, %r864;
	ld.global.u32 	%r865, [%rd9+132];
	xor.b32  	%r974, %r974, %r865;
	ld.global.u32 	%r866, [%rd9+136];
	xor.b32  	%r973, %r973, %r866;
$L__BB0_94:
	and.b32  	%r868, %r816, 128;
	setp.eq.s32 	%p52, %r868, 0;
	@%p52 bra 	$L__BB0_96;
	ld.global.u32 	%r869, [%rd9+140];
	xor.b32  	%r977, %r977, %r869;
	ld.global.u32 	%r870, [%rd9+144];
	xor.b32  	%r976, %r976, %r870;
	ld.global.u32 	%r871, [%rd9+148];
	xor.b32  	%r975, %r975, %r871;
	ld.global.u32 	%r872, [%rd9+152];
	xor.b32  	%r974, %r974, %r872;
	ld.global.u32 	%r873, [%rd9+156];
	xor.b32  	%r973, %r973, %r873;
$L__BB0_96:
	and.b32  	%r875, %r816, 256;
	setp.eq.s32 	%p53, %r875, 0;
	@%p53 bra 	$L__BB0_98;
	ld.global.u32 	%r876, [%rd9+160];
	xor.b32  	%r977, %r977, %r876;
	ld.global.u32 	%r877, [%rd9+164];
	xor.b32  	%r976, %r976, %r877;
	ld.global.u32 	%r878, [%rd9+168];
	xor.b32  	%r975, %r975, %r878;
	ld.global.u32 	%r879, [%rd9+172];
	xor.b32  	%r974, %r974, %r879;
	ld.global.u32 	%r880, [%rd9+176];
	xor.b32  	%r973, %r973, %r880;
$L__BB0_98:
	and.b32  	%r882, %r816, 512;
	setp.eq.s32 	%p54, %r882, 0;
	@%p54 bra 	$L__BB0_100;
	ld.global.u32 	%r883, [%rd9+180];
	xor.b32  	%r977, %r977, %r883;
	ld.global.u32 	%r884, [%rd9+184];
	xor.b32  	%r976, %r976, %r884;
	ld.global.u32 	%r885, [%rd9+188];
	xor.b32  	%r975, %r975, %r885;
	ld.global.u32 	%r886, [%rd9+192];
	xor.b32  	%r974, %r974, %r886;
	ld.global.u32 	%r887, [%rd9+196];
	xor.b32  	%r973, %r973, %r887;
$L__BB0_100:
	and.b32  	%r889, %r816, 1024;
	setp.eq.s32 	%p55, %r889, 0;
	@%p55 bra 	$L__BB0_102;
	ld.global.u32 	%r890, [%rd9+200];
	xor.b32  	%r977, %r977, %r890;
	ld.global.u32 	%r891, [%rd9+204];
	xor.b32  	%r976, %r976, %r891;
	ld.global.u32 	%r892, [%rd9+208];
	xor.b32  	%r975, %r975, %r892;
	ld.global.u32 	%r893, [%rd9+212];
	xor.b32  	%r974, %r974, %r893;
	ld.global.u32 	%r894, [%rd9+216];
	xor.b32  	%r973, %r973, %r894;
$L__BB0_102:
	and.b32  	%r896, %r816, 2048;
	setp.eq.s32 	%p56, %r896, 0;
	@%p56 bra 	$L__BB0_104;
	ld.global.u32 	%r897, [%rd9+220];
	xor.b32  	%r977, %r977, %r897;
	ld.global.u32 	%r898, [%rd9+224];
	xor.b32  	%r976, %r976, %r898;
	ld.global.u32 	%r899, [%rd9+228];
	xor.b32  	%r975, %r975, %r899;
	ld.global.u32 	%r900, [%rd9+232];
	xor.b32  	%r974, %r974, %r900;
	ld.global.u32 	%r901, [%rd9+236];
	xor.b32  	%r973, %r973, %r901;
$L__BB0_104:
	and.b32  	%r903, %r816, 4096;
	setp.eq.s32 	%p57, %r903, 0;
	@%p57 bra 	$L__BB0_106;
	ld.global.u32 	%r904, [%rd9+240];
	xor.b32  	%r977, %r977, %r904;
	ld.global.u32 	%r905, [%rd9+244];
	xor.b32  	%r976, %r976, %r905;
	ld.global.u32 	%r906, [%rd9+248];
	xor.b32  	%r975, %r975, %r906;
	ld.global.u32 	%r907, [%rd9+252];
	xor.b32  	%r974, %r974, %r907;
	ld.global.u32 	%r908, [%rd9+256];
	xor.b32  	%r973, %r973, %r908;
$L__BB0_106:
	and.b32  	%r910, %r816, 8192;
	setp.eq.s32 	%p58, %r910, 0;
	@%p58 bra 	$L__BB0_108;
	ld.global.u32 	%r911, [%rd9+260];
	xor.b32  	%r977, %r977, %r911;
	ld.global.u32 	%r912, [%rd9+264];
	xor.b32  	%r976, %r976, %r912;
	ld.global.u32 	%r913, [%rd9+268];
	xor.b32  	%r975, %r975, %r913;
	ld.global.u32 	%r914, [%rd9+272];
	xor.b32  	%r974, %r974, %r914;
	ld.global.u32 	%r915, [%rd9+276];
	xor.b32  	%r973, %r973, %r915;
$L__BB0_108:
	and.b32  	%r917, %r816, 16384;
	setp.eq.s32 	%p59, %r917, 0;
	@%p59 bra 	$L__BB0_110;
	ld.global.u32 	%r918, [%rd9+280];
	xor.b32  	%r977, %r977, %r918;
	ld.global.u32 	%r919, [%rd9+284];
	xor.b32  	%r976, %r976, %r919;
	ld.global.u32 	%r920, [%rd9+288];
	xor.b32  	%r975, %r975, %r920;
	ld.global.u32 	%r921, [%rd9+292];
	xor.b32  	%r974, %r974, %r921;
	ld.global.u32 	%r922, [%rd9+296];
	xor.b32  	%r973, %r973, %r922;
$L__BB0_110:
	and.b32  	%r924, %r816, 32768;
	setp.eq.s32 	%p60, %r924, 0;
	@%p60 bra 	$L__BB0_112;
	ld.global.u32 	%r925, [%rd9+300];
	xor.b32  	%r977, %r977, %r925;
	ld.global.u32 	%r926, [%rd9+304];
	xor.b32  	%r976, %r976, %r926;
	ld.global.u32 	%r927, [%rd9+308];
	xor.b32  	%r975, %r975, %r927;
	ld.global.u32 	%r928, [%rd9+312];
	xor.b32  	%r974, %r974, %r928;
	ld.global.u32 	%r929, [%rd9+316];
	xor.b32  	%r973, %r973, %r929;
$L__BB0_112:
	add.s32 	%r1156, %r1156, 16;
	setp.ne.s32 	%p61, %r1156, 32;
	@%p61 bra 	$L__BB0_80;
	mad.lo.s32 	%r930, %r1150, -31, %r374;
	add.s32 	%r1150, %r930, 1;
	setp.ne.s32 	%p62, %r1150, 5;
	@%p62 bra 	$L__BB0_79;
	st.local.u32 	[%rd2+4], %r977;
	st.local.v2.u32 	[%rd2+8], {%r976, %r975};
	st.local.v2.u32 	[%rd2+16], {%r974, %r973};
$L__BB0_115:
	shr.u64 	%rd34, %rd4, 2;
	add.s32 	%r960, %r960, 1;
	setp.gt.u64 	%p63, %rd4, 3;
	@%p63 bra 	$L__BB0_3;
$L__BB0_116:
	setp.gt.s32 	%p64, %r1, 49;
	@%p64 bra 	$L__BB0_118;
	mul.lo.s32 	%r931, %r1, 1001;
	mul.wide.s32 	%rd27, %r931, 4;
	add.s64 	%rd28, %rd1, %rd27;
	mov.b32 	%r932, 1065353216;
	st.global.u32 	[%rd28], %r932;
$L__BB0_118:
	mad.lo.s32 	%r1247, %r1, 1001, 1;
	mul.lo.s32 	%r934, %r3, 1703105765;
	sub.s32 	%r935, %r2, %r934;
	add.s32 	%r1249, %r935, 7340115;
	mov.f32 	%f57, 0f3F800000;
	mov.f32 	%f56, 0f3DCCCCCD;
	mov.b32 	%r1248, 6977678;
$L__BB0_119:
	mov.u32 	%r561, %r975;
	mov.u32 	%r560, %r974;
	mov.u32 	%r975, %r973;
	setp.gt.s32 	%p65, %r1, 49;
	mul.wide.s32 	%rd29, %r1247, 4;
	add.s64 	%rd11, %rd1, %rd29;
	shr.u32 	%r936, %r977, 2;
	xor.b32  	%r937, %r936, %r977;
	shl.b32 	%r938, %r975, 4;
	shl.b32 	%r939, %r937, 1;
	xor.b32  	%r940, %r939, %r938;
	xor.b32  	%r941, %r940, %r937;
	xor.b32  	%r974, %r941, %r975;
	add.s32 	%r942, %r1249, %r974;
	add.s32 	%r943, %r942, -362437;
	shr.u32 	%r944, %r976, 2;
	xor.b32  	%r945, %r944, %r976;
	shl.b32 	%r946, %r974, 4;
	shl.b32 	%r947, %r945, 1;
	xor.b32  	%r948, %r947, %r946;
	xor.b32  	%r949, %r948, %r945;
	xor.b32  	%r973, %r949, %r974;
	add.s32 	%r950, %r1249, %r973;
	cvt.rn.f32.u32 	%f8, %r943;
	fma.rn.f32 	%f9, %f8, 0f2F800000, 0f2F000000;
	cvt.rn.f32.u32 	%f10, %r950;
	fma.rn.f32 	%f11, %f10, 0f30C90FDB, 0f30490FDB;
	setp.lt.f32 	%p66, %f9, 0f00800000;
	mul.f32 	%f12, %f9, 0f4B000000;
	selp.f32 	%f13, %f12, %f9, %p66;
	selp.f32 	%f14, 0fC1B80000, 0f00000000, %p66;
	mov.b32 	%r951, %f13;
	add.s32 	%r952, %r951, -1059760811;
	and.b32  	%r953, %r952, -8388608;
	sub.s32 	%r954, %r951, %r953;
	mov.b32 	%f15, %r954;
	cvt.rn.f32.s32 	%f16, %r953;
	fma.rn.f32 	%f17, %f16, 0f34000000, %f14;
	add.f32 	%f18, %f15, 0fBF800000;
	fma.rn.f32 	%f19, %f18, 0fBE055027, 0f3E1039F6;
	fma.rn.f32 	%f20, %f19, %f18, 0fBDF8CDCC;
	fma.rn.f32 	%f21, %f20, %f18, 0f3E0F2955;
	fma.rn.f32 	%f22, %f21, %f18, 0fBE2AD8B9;
	fma.rn.f32 	%f23, %f22, %f18, 0f3E4CED0B;
	fma.rn.f32 	%f24, %f23, %f18, 0fBE7FFF22;
	fma.rn.f32 	%f25, %f24, %f18, 0f3EAAAA78;
	fma.rn.f32 	%f26, %f25, %f18, 0fBF000000;
	mul.f32 	%f27, %f18, %f26;
	fma.rn.f32 	%f28, %f27, %f18, %f18;
	fma.rn.f32 	%f29, %f17, 0f3F317218, %f28;
	setp.gt.u32 	%p67, %r951, 2139095039;
	fma.rn.f32 	%f30, %f13, 0f7F800000, 0f7F800000;
	selp.f32 	%f31, %f30, %f29, %p67;
	setp.eq.f32 	%p68, %f13, 0f00000000;
	mul.f32 	%f32, %f31, 0fC0000000;
	selp.f32 	%f33, 0f7F800000, %f32, %p68;
	sqrt.rn.f32 	%f34, %f33;
	sin.approx.f32 	%f35, %f11;
	cos.approx.f32 	%f36, %f11;
	mul.f32 	%f37, %f34, %f35;
	mul.f32 	%f38, %f34, %f36;
	fma.rn.f32 	%f39, %f37, 0f00000000, %f38;
	mul.f32 	%f40, %f57, 0f00000000;
	fma.rn.f32 	%f41, %f40, 0f3A83126F, %f57;
	max.f32 	%f42, %f56, 0f00000000;
	sqrt.rn.f32 	%f43, %f42;
	mul.f32 	%f44, %f57, %f43;
	mul.f32 	%f45, %f44, 0f3D0186E3;
	fma.rn.f32 	%f57, %f39, %f45, %f41;
	mov.f32 	%f46, 0f3DCCCCCD;
	sub.f32 	%f47, %f46, %f56;
	mul.f32 	%f48, %f47, 0f3F000000;
	fma.rn.f32 	%f49, %f48, 0f3A83126F, %f56;
	mul.f32 	%f50, %f43, 0f3E99999A;
	mul.f32 	%f51, %f50, 0f3D0186E3;
	fma.rn.f32 	%f4, %f37, %f51, %f49;
	@%p65 bra 	$L__BB0_121;
	st.global.f32 	[%rd11], %f57;
$L__BB0_121:
	add.s32 	%r1249, %r1249, 724874;
	add.s32 	%r1248, %r1248, 724874;
	add.s32 	%r1247, %r1247, 1;
	setp.ne.s32 	%p69, %r1248, 731851678;
	max.f32 	%f52, %f4, 0f00000000;
	abs.f32 	%f53, %f4;
	setp.eq.s32 	%p70, %r569, 0;
	selp.f32 	%f56, %f52, %f53, %p70;
	mov.u32 	%r976, %r560;
	mov.u32 	%r977, %r561;
	@%p69 bra 	$L__BB0_119;
	ld.param.u64 	%rd33, [_Z19heston_euler_kernelPfS_mi_param_0];
	add.f32 	%f54, %f57, 0fBF800000;
	max.f32 	%f55, %f54, 0f00000000;
	cvta.to.global.u64 	%rd30, %rd33;
	shl.b64 	%rd31, %rd3, 2;
	add.s64 	%rd32, %rd30, %rd31;
	st.global.f32 	[%rd32], %f55;
$L__BB0_123:
	ret;

}
	// .globl	_Z16reduction_kernelPfS_i
.visible .entry _Z16reduction_kernelPfS_i(
	.param .u64 .ptr .align 1 _Z16reduction_kernelPfS_i_param_0,
	.param .u64 .ptr .align 1 _Z16reduction_kernelPfS_i_param_1,
	.param .u32 _Z16reduction_kernelPfS_i_param_2
)
{
	.reg .pred 	%p<6>;
	.reg .b32 	%r<14>;
	.reg .b32 	%f<9>;
	.reg .b64 	%rd<9>;

	ld.param.u64 	%rd1, [_Z16reduction_kernelPfS_i_param_0];
	ld.param.u64 	%rd2, [_Z16reduction_kernelPfS_i_param_1];
	ld.param.u32 	%r8, [_Z16reduction_kernelPfS_i_param_2];
	mov.u32 	%r1, %tid.x;
	mov.u32 	%r2, %ctaid.x;
	mov.u32 	%r13, %ntid.x;
	mad.lo.s32 	%r4, %r2, %r13, %r1;
	setp.ge.s32 	%p1, %r4, %r8;
	mov.f32 	%f8, 0f00000000;
	@%p1 bra 	$L__BB1_2;
	cvta.to.global.u64 	%rd3, %rd1;
	mul.wide.s32 	%rd4, %r4, 4;
	add.s64 	%rd5, %rd3, %rd4;
	ld.global.f32 	%f8, [%rd5];
$L__BB1_2:
	shl.b32 	%r9, %r1, 2;
	mov.u32 	%r10, sdata;
	add.s32 	%r5, %r10, %r9;
	st.shared.f32 	[%r5], %f8;
	bar.sync 	0;
	setp.lt.u32 	%p2, %r13, 2;
	@%p2 bra 	$L__BB1_6;
$L__BB1_3:
	shr.u32 	%r7, %r13, 1;
	setp.ge.u32 	%p3, %r1, %r7;
	@%p3 bra 	$L__BB1_5;
	shl.b32 	%r11, %r7, 2;
	add.s32 	%r12, %r5, %r11;
	ld.shared.f32 	%f4, [%r12];
	ld.shared.f32 	%f5, [%r5];
	add.f32 	%f6, %f4, %f5;
	st.shared.f32 	[%r5], %f6;
$L__BB1_5:
	bar.sync 	0;
	setp.gt.u32 	%p4, %r13, 3;
	mov.u32 	%r13, %r7;
	@%p4 bra 	$L__BB1_3;
$L__BB1_6:
	setp.ne.s32 	%p5, %r1, 0;
	@%p5 bra 	$L__BB1_8;
	ld.shared.f32 	%f7, [sdata];
	cvta.to.global.u64 	%rd6, %rd2;
	mul.wide.u32 	%rd7, %r2, 4;
	add.s64 	%rd8, %rd6, %rd7;
	st.global.f32 	[%rd8], %f7;
$L__BB1_8:
	ret;

}


// ===== COMPILED SASS (sm_100) =====

	.target	sm_100

	.elftype	@"ET_EXEC"


//--------------------- .note.nv.tkinfo           --------------------------
	.section	.note.nv.tkinfo,"",@"SHT_NOTE"
	.sectionflags	@"SHF_NOTE_NV_TKINFO"
	.tkinfo
        /*0018*/ 	.word	0x00000002
        /*0030*/ 	.string	""
        /*0030*/ 	.string	"ptxas"
        /*0030*/ 	.string	"Cuda compilation tools, release 13.0, V13.0.88"
        /*0030*/ 	.string	"Build cuda_13.0.r13.0/compiler.36424714_0"
        /*0030*/ 	.string	"-arch sm_100 -m 64 "



//--------------------- .note.nv.cuinfo           --------------------------
	.section	.note.nv.cuinfo,"",@"SHT_NOTE"
	.sectionflags	@"SHF_NOTE_NV_CUINFO"
        /*0018*/ 	.short	0x0002
        /*001a*/ 	.short	0x0064
        /*001c*/ 	.short	0x0082
	.zero		2


//--------------------- .nv.info                  --------------------------
	.section	.nv.info,"",@"SHT_CUDA_INFO"
	.align	4


	//----- nvinfo : EIATTR_REGCOUNT
	.align		4
        /*0000*/ 	.byte	0x04, 0x2f
        /*0002*/ 	.short	(.L_10 - .L_9)
	.align		4
.L_9:
        /*0004*/ 	.word	index@(_Z19heston_euler_kernelPfS_mi)
        /*0008*/ 	.word	0x0000001f


	//----- nvinfo : EIATTR_FRAME_SIZE
	.align		4
.L_10:
        /*000c*/ 	.byte	0x04, 0x11
        /*000e*/ 	.short	(.L_12 - .L_11)
	.align		4
.L_11:
        /*0010*/ 	.word	index@($__internal_0_$__cuda_sm20_sqrt_rn_f32_slowpath)
        /*0014*/ 	.word	0x00000030


	//----- nvinfo : EIATTR_FRAME_SIZE
	.align		4
.L_12:
        /*0018*/ 	.byte	0x04, 0x11
        /*001a*/ 	.short	(.L_14 - .L_13)
	.align		4
.L_13:
        /*001c*/ 	.word	index@(_Z19heston_euler_kernelPfS_mi)
        /*0020*/ 	.word	0x00000030


	//----- nvinfo : EIATTR_REGCOUNT
	.align		4
.L_14:
        /*0024*/ 	.byte	0x04, 0x2f
        /*0026*/ 	.short	(.L_16 - .L_15)
	.align		4
.L_15:
        /*0028*/ 	.word	index@(_Z16reduction_kernelPfS_i)
        /*002c*/ 	.word	0x0000000b


	//----- nvinfo : EIATTR_FRAME_SIZE
	.align		4
.L_16:
        /*0030*/ 	.byte	0x04, 0x11
        /*0032*/ 	.short	(.L_18 - .L_17)
	.align		4
.L_17:
        /*0034*/ 	.word	index@(_Z16reduction_kernelPfS_i)
        /*0038*/ 	.word	0x00000000


	//----- nvinfo : EIATTR_MIN_STACK_SIZE
	.align		4
.L_18:
        /*003c*/ 	.byte	0x04, 0x12
        /*003e*/ 	.short	(.L_20 - .L_19)
	.align		4
.L_19:
        /*0040*/ 	.word	index@(_Z16reduction_kernelPfS_i)
        /*0044*/ 	.word	0x00000000


	//----- nvinfo : EIATTR_MIN_STACK_SIZE
	.align		4
.L_20:
        /*0048*/ 	.byte	0x04, 0x12
        /*004a*/ 	.short	(.L_22 - .L_21)
	.align		4
.L_21:
        /*004c*/ 	.word	index@(_Z19heston_euler_kernelPfS_mi)
        /*0050*/ 	.word	0x00000030
.L_22:


//--------------------- .nv.compat                --------------------------
	.section	.nv.compat,"",@"SHT_CUDA_COMPAT_INFO"
	.align	4
        /*0000*/ 	.byte	0x02, 0x09, 0x00, 0x00, 0x02, 0x02, 0x01, 0x00, 0x02, 0x05, 0x05, 0x00, 0x03, 0x07, 0x01, 0x01
        /*0010*/ 	.byte	0x02, 0x03, 0x00, 0x00, 0x02, 0x06, 0x01, 0x00, 0x04, 0x0b, 0x08, 0x00, 0x01, 0x00, 0x00, 0x00
        /*0020*/ 	.byte	0x00, 0x00, 0x00, 0x00


//--------------------- .nv.info._Z16reduction_kernelPfS_i --------------------------
	.section	.nv.info._Z16reduction_kernelPfS_i,"",@"SHT_CUDA_INFO"
	.sectionflags	@""
	.align	4


	//----- nvinfo : EIATTR_CUDA_API_VERSION
	.align		4
        /*0000*/ 	.byte	0x04, 0x37
        /*0002*/ 	.short	(.L_24 - .L_23)
.L_23:
        /*0004*/ 	.word	0x00000082


	//----- nvinfo : EIATTR_KPARAM_INFO
	.align		4
.L_24:
        /*0008*/ 	.byte	0x04, 0x17
        /*000a*/ 	.short	(.L_26 - .L_25)
.L_25:
        /*000c*/ 	.word	0x00000000
        /*0010*/ 	.short	0x0002
        /*0012*/ 	.short	0x0010
        /*0014*/ 	.byte	0x00, 0xf0, 0x11, 0x00


	//----- nvinfo : EIATTR_KPARAM_INFO
	.align		4
.L_26:
        /*0018*/ 	.byte	0x04, 0x17
        /*001a*/ 	.short	(.L_28 - .L_27)
.L_27:
        /*001c*/ 	.word	0x00000000
        /*0020*/ 	.short	0x0001
        /*0022*/ 	.short	0x0008
        /*0024*/ 	.byte	0x00, 0xf5, 0x21, 0x00


	//----- nvinfo : EIATTR_KPARAM_INFO
	.align		4
.L_28:
        /*0028*/ 	.byte	0x04, 0x17
        /*002a*/ 	.short	(.L_30 - .L_29)
.L_29:
        /*002c*/ 	.word	0x00000000
        /*0030*/ 	.short	0x0000
        /*0032*/ 	.short	0x0000
        /*0034*/ 	.byte	0x00, 0xf5, 0x21, 0x00


	//----- nvinfo : EIATTR_SPARSE_MMA_MASK
	.align		4
.L_30:
        /*0038*/ 	.byte	0x03, 0x50
        /*003a*/ 	.short	0x0000


	//----- nvinfo : EIATTR_MAXREG_COUNT
	.align		4
        /*003c*/ 	.byte	0x03, 0x1b
        /*003e*/ 	.short	0x00ff


	//----- nvinfo : EIATTR_NUM_BARRIERS
	.align		4
        /*0040*/ 	.byte	0x02, 0x4c
        /*0042*/ 	.byte	0x01
	.zero		1


	//----- nvinfo : EIATTR_MERCURY_ISA_VERSION
	.align		4
        /*0044*/ 	.byte	0x03, 0x5f
        /*0046*/ 	.short	0x0101


	//----- nvinfo : EIATTR_VRC_CTA_INIT_COUNT
	.align		4
        /*0048*/ 	.byte	0x02, 0x4a
	.zero		1
	.zero		1


	//----- nvinfo : EIATTR_EXIT_INSTR_OFFSETS
	.align		4
        /*004c*/ 	.byte	0x04, 0x1c
        /*004e*/ 	.short	(.L_32 - .L_31)


	//   ....[0]....
.L_31:
        /*0050*/ 	.word	0x00000210


	//   ....[1]....
        /*0054*/ 	.word	0x00000290


	//----- nvinfo : EIATTR_CBANK_PARAM_SIZE
	.align		4
.L_32:
        /*0058*/ 	.byte	0x03, 0x19
        /*005a*/ 	.short	0x0014


	//----- nvinfo : EIATTR_PARAM_CBANK
	.align		4
        /*005c*/ 	.byte	0x04, 0x0a
        /*005e*/ 	.short	(.L_34 - .L_33)
	.align		4
.L_33:
        /*0060*/ 	.word	index@(.nv.constant0._Z16reduction_kernelPfS_i)
        /*0064*/ 	.short	0x0380
        /*0066*/ 	.short	0x0014


	//----- nvinfo : EIATTR_SW_WAR
	.align		4
.L_34:
        /*0068*/ 	.byte	0x04, 0x36
        /*006a*/ 	.short	(.L_36 - .L_35)
.L_35:
        /*006c*/ 	.word	0x00000008
.L_36:


//--------------------- .nv.info._Z19heston_euler_kernelPfS_mi --------------------------
	.section	.nv.info._Z19heston_euler_kernelPfS_mi,"",@"SHT_CUDA_INFO"
	.sectionflags	@""
	.align	4


	//----- nvinfo : EIATTR_CUDA_API_VERSION
	.align		4
        /*0000*/ 	.byte	0x04, 0x37
        /*0002*/ 	.short	(.L_38 - .L_37)
.L_37:
        /*0004*/ 	.word	0x00000082


	//----- nvinfo : EIATTR_KPARAM_INFO
	.align		4
.L_38:
        /*0008*/ 	.byte	0x04, 0x17
        /*000a*/ 	.short	(.L_40 - .L_39)
.L_39:
        /*000c*/ 	.word	0x00000000
        /*0010*/ 	.short	0x0003
        /*0012*/ 	.short	0x0018
        /*0014*/ 	.byte	0x00, 0xf0, 0x11, 0x00


	//----- nvinfo : EIATTR_KPARAM_INFO
	.align		4
.L_40:
        /*0018*/ 	.byte	0x04, 0x17
        /*001a*/ 	.short	(.L_42 - .L_41)
.L_41:
        /*001c*/ 	.word	0x00000000
        /*0020*/ 	.short	0x0002
        /*0022*/ 	.short	0x0010
        /*0024*/ 	.byte	0x00, 0xf0, 0x21, 0x00


	//----- nvinfo : EIATTR_KPARAM_INFO
	.align		4
.L_42:
        /*0028*/ 	.byte	0x04, 0x17
        /*002a*/ 	.short	(.L_44 - .L_43)
.L_43:
        /*002c*/ 	.word	0x00000000
        /*0030*/ 	.short	0x0001
        /*0032*/ 	.short	0x0008
        /*0034*/ 	.byte	0x00, 0xf5, 0x21, 0x00


	//----- nvinfo : EIATTR_KPARAM_INFO
	.align		4
.L_44:
        /*0038*/ 	.byte	0x04, 0x17
        /*003a*/ 	.short	(.L_46 - .L_45)
.L_45:
        /*003c*/ 	.word	0x00000000
        /*0040*/ 	.short	0x0000
        /*0042*/ 	.short	0x0000
        /*0044*/ 	.byte	0x00, 0xf5, 0x21, 0x00


	//----- nvinfo : EIATTR_SPARSE_MMA_MASK
	.align		4
.L_46:
        /*0048*/ 	.byte	0x03, 0x50
        /*004a*/ 	.short	0x0000


	//----- nvinfo : EIATTR_MAXREG_COUNT
	.align		4
        /*004c*/ 	.byte	0x03, 0x1b
        /*004e*/ 	.short	0x00ff


	//----- nvinfo : EIATTR_MERCURY_ISA_VERSION
	.align		4
        /*0050*/ 	.byte	0x03, 0x5f
        /*0052*/ 	.short	0x0101


	//----- nvinfo : EIATTR_VRC_CTA_INIT_COUNT
	.align		4
        /*0054*/ 	.byte	0x02, 0x4a
	.zero		1
	.zero		1


	//----- nvinfo : EIATTR_EXIT_INSTR_OFFSETS
	.align		4
        /*0058*/ 	.byte	0x04, 0x1c
        /*005a*/ 	.short	(.L_48 - .L_47)


	//   ....[0]....
.L_47:
        /*005c*/ 	.word	0x00000070


	//   ....[1]....
        /*0060*/ 	.word	0x00002fa0


	//----- nvinfo : EIATTR_CRS_STACK_SIZE
	.align		4
.L_48:
        /*0064*/ 	.byte	0x04, 0x1e
        /*0066*/ 	.short	(.L_50 - .L_49)
.L_49:
        /*0068*/ 	.word	0x00000000


	//----- nvinfo : EIATTR_CBANK_PARAM_SIZE
	.align		4
.L_50:
        /*006c*/ 	.byte	0x03, 0x19
        /*006e*/ 	.short	0x001c


	//----- nvinfo : EIATTR_PARAM_CBANK
	.align		4
        /*0070*/ 	.byte	0x04, 0x0a
        /*0072*/ 	.short	(.L_52 - .L_51)
	.align		4
.L_51:
        /*0074*/ 	.word	index@(.nv.constant0._Z19heston_euler_kernelPfS_mi)
        /*0078*/ 	.short	0x0380
        /*007a*/ 	.short	0x001c


	//----- nvinfo : EIATTR_SW_WAR
	.align		4
.L_52:
        /*007c*/ 	.byte	0x04, 0x36
        /*007e*/ 	.short	(.L_54 - .L_53)
.L_53:
        /*0080*/ 	.word	0x00000008
.L_54:


//--------------------- .nv.callgraph             --------------------------
	.section	.nv.callgraph,"",@"SHT_CUDA_CALLGRAPH"
	.align	4
	.sectionentsize	8
	.align		4
        /*0000*/ 	.word	0x00000000
	.align		4
        /*0004*/ 	.word	0xffffffff
	.align		4
        /*0008*/ 	.word	0x00000000
	.align		4
        /*000c*/ 	.word	0xfffffffe
	.align		4
        /*0010*/ 	.word	0x00000000
	.align		4
        /*0014*/ 	.word	0xfffffffd
	.align		4
        /*0018*/ 	.word	0x00000000
	.align		4
        /*001c*/ 	.word	0xfffffffc


//--------------------- .nv.constant4             --------------------------
	.section	.nv.constant4,"a",@progbits
	.align	8
	.align		8
.nv.constant4:
        /*0000*/ 	.dword	precalc_xorwow_matrix
	.align		8
        /*0008*/ 	.dword	precalc_xorwow_offset_matrix
	.align		8
        /*0010*/ 	.dword	mrg32k3aM1
	.align		8
        /*0018*/ 	.dword	mrg32k3aM2
	.align		8
        /*0020*/ 	.dword	mrg32k3aM1SubSeq
	.align		8
        /*0028*/ 	.dword	mrg32k3aM2SubSeq
	.align		8
        /*0030*/ 	.dword	mrg32k3aM1Seq
	.align		8
        /*0038*/ 	.dword	mrg32k3aM2Seq


//--------------------- .nv.constant3             --------------------------
	.section	.nv.constant3,"a",@progbits
	.align	8
.nv.constant3:
	.type		__cr_lgamma_table,@object
	.size		__cr_lgamma_table,(.L_8 - __cr_lgamma_table)
__cr_lgamma_table:
        /*0000*/ 	.byte	0x00, 0x00, 0x00, 0x00, 0x00, 0x00, 0x00, 0x00, 0x00, 0x00, 0x00, 0x00, 0x00, 0x00, 0x00, 0x00
        /*0010*/ 	.byte	0xef, 0x39, 0xfa, 0xfe, 0x42, 0x2e, 0xe6, 0x3f, 0x02, 0x20, 0x2a, 0xfa, 0x0b, 0xab, 0xfc, 0x3f
        /*0020*/ 	.byte	0xf9, 0x2c, 0x92, 0x7c, 0xa7, 0x6c, 0x09, 0x40, 0xc9, 0x79, 0x44, 0x3c, 0x64, 0x26, 0x13, 0x40
        /*0030*/ 	.byte	0xca, 0x01, 0xcf, 0x3a, 0x27, 0x51, 0x1a, 0x40, 0x30, 0xcc, 0x2d, 0xf3, 0xe1, 0x0c, 0x21, 0x40
        /*0040*/ 	.byte	0x0d, 0xb7, 0xfc, 0x82, 0x8e, 0x35, 0x25, 0x40
.L_8:


//--------------------- .text._Z16reduction_kernelPfS_i --------------------------
	.section	.text._Z16reduction_kernelPfS_i,"ax",@progbits
	.align	128
        .global         _Z16reduction_kernelPfS_i
        .type           _Z16reduction_kernelPfS_i,@function
        .size           _Z16reduction_kernelPfS_i,(.L_x_25 - _Z16reduction_kernelPfS_i)
        .other          _Z16reduction_kernelPfS_i,@"STO_CUDA_ENTRY STV_DEFAULT"
_Z16reduction_kernelPfS_i:
.text._Z16reduction_kernelPfS_i:
[----:B------:R-:W-:Y:S01]  /*0000*/  LDC R1, c[0x0][0x37c] ;  /* 0x0000df00ff017b82 */ /* 0x000fe20000000800 */
[----:B------:R-:W0:Y:S01]  /*0010*/  S2R R6, SR_TID.X ;  /* 0x0000000000067919 */ /* 0x000e220000002100 */
[----:B------:R-:W0:Y:S01]  /*0020*/  LDCU UR8, c[0x0][0x360] ;  /* 0x00006c00ff0877ac */ /* 0x000e220008000800 */
[----:B------:R-:W-:Y:S01]  /*0030*/  IMAD.MOV.U32 R4, RZ, RZ, RZ ;  /* 0x000000ffff047224 */ /* 0x000fe200078e00ff */
[----:B------:R-:W0:Y:S01]  /*0040*/  S2R R7, SR_CTAID.X ;  /* 0x0000000000077919 */ /* 0x000e220000002500 */
[----:B------:R-:W1:Y:S01]  /*0050*/  LDCU UR4, c[0x0][0x390] ;  /* 0x00007200ff0477ac */ /* 0x000e620008000800 */
[----:B------:R-:W2:Y:S01]  /*0060*/  LDCU.64 UR6, c[0x0][0x358] ;  /* 0x00006b00ff0677ac */ /* 0x000ea20008000a00 */
[----:B0-----:R-:W-:-:S05]  /*0070*/  IMAD R5, R7, UR8, R6 ;  /* 0x0000000807057c24 */ /* 0x001fca000f8e0206 */
[----:B-1----:R-:W-:-:S13]  /*0080*/  ISETP.GE.AND P0, PT, R5, UR4, PT ;  /* 0x0000000405007c0c */ /* 0x002fda000bf06270 */
[----:B------:R-:W0:Y:S02]  /*0090*/  @!P0 LDC.64 R2, c[0x0][0x380] ;  /* 0x0000e000ff028b82 */ /* 0x000e240000000a00 */
[----:B0-----:R-:W-:-:S05]  /*00a0*/  @!P0 IMAD.WIDE R2, R5, 0x4, R2 ;  /* 0x0000000405028825 */ /* 0x001fca00078e0202 */
[----:B--2---:R-:W2:Y:S01]  /*00b0*/  @!P0 LDG.E R4, desc[UR6][R2.64] ;  /* 0x0000000602048981 */ /* 0x004ea2000c1e1900 */
[----:B------:R-:W0:Y:S01]  /*00c0*/  S2UR UR5, SR_CgaCtaId ;  /* 0x00000000000579c3 */ /* 0x000e220000008800 */
[----:B------:R-:W-:Y:S01]  /*00d0*/  IMAD.U32 R0, RZ, RZ, UR8 ;  /* 0x00000008ff007e24 */ /* 0x000fe2000f8e00ff */
[----:B------:R-:W-:Y:S01]  /*00e0*/  UMOV UR4, 0x400 ;  /* 0x0000040000047882 */ /* 0x000fe20000000000 */
[----:B------:R-:W-:-:S03]  /*00f0*/  ISETP.NE.AND P0, PT, R6, RZ, PT ;  /* 0x000000ff0600720c */ /* 0x000fc60003f05270 */
[----:B------:R-:W-:Y:S01]  /*0100*/  ISETP.GE.U32.AND P1, PT, R0, 0x2, PT ;  /* 0x000000020000780c */ /* 0x000fe20003f26070 */
[----:B0-----:R-:W-:-:S06]  /*0110*/  ULEA UR4, UR5, UR4, 0x18 ;  /* 0x0000000405047291 */ /* 0x001fcc000f8ec0ff */
[----:B------:R-:W-:-:S05]  /*0120*/  LEA R5, R6, UR4, 0x2 ;  /* 0x0000000406057c11 */ /* 0x000fca000f8e10ff */
[----:B--2---:R0:W-:Y:S01]  /*0130*/  STS [R5], R4 ;  /* 0x0000000405007388 */ /* 0x0041e20000000800 */
[----:B------:R-:W-:Y:S06]  /*0140*/  BAR.SYNC.DEFER_BLOCKING 0x0 ;  /* 0x0000000000007b1d */ /* 0x000fec0000010000 */
[----:B------:R-:W-:Y:S05]  /*0150*/  @!P1 BRA `(.L_x_0) ;  /* 0x00000000002c9947 */ /* 0x000fea0003800000 */
.L_x_1:
[----:B------:R-:W-:-:S04]  /*0160*/  SHF.R.U32.HI R8, RZ, 0x1, R0 ;  /* 0x00000001ff087819 */ /* 0x000fc80000011600 */
[----:B------:R-:W-:-:S13]  /*0170*/  ISETP.GE.U32.AND P1, PT, R6, R8, PT ;  /* 0x000000080600720c */ /* 0x000fda0003f26070 */
[----:B------:R-:W-:Y:S01]  /*0180*/  @!P1 LEA R2, R8, R5, 0x2 ;  /* 0x0000000508029211 */ /* 0x000fe200078e10ff */
[----:B------:R-:W-:Y:S05]  /*0190*/  @!P1 LDS R3, [R5] ;  /* 0x0000000005039984 */ /* 0x000fea0000000800 */
[----:B------:R-:W0:Y:S02]  /*01a0*/  @!P1 LDS R2, [R2] ;  /* 0x0000000002029984 */ /* 0x000e240000000800 */
[----:B0-----:R-:W-:-:S05]  /*01b0*/  @!P1 FADD R4, R2, R3 ;  /* 0x0000000302049221 */ /* 0x001fca0000000000 */
[----:B------:R1:W-:Y:S01]  /*01c0*/  @!P1 STS [R5], R4 ;  /* 0x0000000405009388 */ /* 0x0003e20000000800 */
[----:B------:R-:W-:Y:S01]  /*01d0*/  BAR.SYNC.DEFER_BLOCKING 0x0 ;  /* 0x0000000000007b1d */ /* 0x000fe20000010000 */
[----:B------:R-:W-:Y:S01]  /*01e0*/  ISETP.GT.U32.AND P1, PT, R0, 0x3, PT ;  /* 0x000000030000780c */ /* 0x000fe20003f24070 */
[----:B------:R-:W-:-:S12]  /*01f0*/  IMAD.MOV.U32 R0, RZ, RZ, R8 ;  /* 0x000000ffff007224 */ /* 0x000fd800078e0008 */
[----:B-1----:R-:W-:Y:S05]  /*0200*/  @P1 BRA `(.L_x_1) ;  /* 0xfffffffc00d41947 */ /* 0x002fea000383ffff */
.L_x_0:
[----:B------:R-:W-:Y:S05]  /*0210*/  @P0 EXIT ;  /* 0x000000000000094d */ /* 0x000fea0003800000 */
[----:B------:R-:W1:Y:S01]  /*0220*/  S2UR UR5, SR_CgaCtaId ;  /* 0x00000000000579c3 */ /* 0x000e620000008800 */
[----:B------:R-:W-:-:S07]  /*0230*/  UMOV UR4, 0x400 ;  /* 0x0000040000047882 */ /* 0x000fce0000000000 */
[----:B------:R-:W2:Y:S01]  /*0240*/  LDC.64 R2, c[0x0][0x388] ;  /* 0x0000e200ff027b82 */ /* 0x000ea20000000a00 */
[----:B-1----:R-:W-:Y:S01]  /*0250*/  ULEA UR4, UR5, UR4, 0x18 ;  /* 0x0000000405047291 */ /* 0x002fe2000f8ec0ff */
[----:B--2---:R-:W-:-:S08]  /*0260*/  IMAD.WIDE.U32 R2, R7, 0x4, R2 ;  /* 0x0000000407027825 */ /* 0x004fd000078e0002 */
[----:B0-----:R-:W0:Y:S04]  /*0270*/  LDS R5, [UR4] ;  /* 0x00000004ff057984 */ /* 0x001e280008000800 */
[----:B0-----:R-:W-:Y:S01]  /*0280*/  STG.E desc[UR6][R2.64], R5 ;  /* 0x0000000502007986 */ /* 0x001fe2000c101906 */
[----:B------:R-:W-:Y:S05]  /*0290*/  EXIT ;  /* 0x000000000000794d */ /* 0x000fea0003800000 */
.L_x_2:
[----:B------:R-:W-:-:S00]  /*02a0*/  BRA `(.L_x_2) ;  /* 0xfffffffc00fc7947 */ /* 0x000fc0000383ffff */
[----:B------:R-:W-:-:S00]  /*02b0*/  NOP ;  /* 0x0000000000007918 */ /* 0x000fc00000000000 */
        /* <DEDUP_REMOVED lines=12> */
.L_x_25:


//--------------------- .text._Z19heston_euler_kernelPfS_mi --------------------------
	.section	.text._Z19heston_euler_kernelPfS_mi,"ax",@progbits
	.align	128
        .global         _Z19heston_euler_kernelPfS_mi
        .type           _Z19heston_euler_kernelPfS_mi,@function
        .size           _Z19heston_euler_kernelPfS_mi,(.L_x_24 - _Z19heston_euler_kernelPfS_mi)
        .other          _Z19heston_euler_kernelPfS_mi,@"STO_CUDA_ENTRY STV_DEFAULT"
_Z19heston_euler_kernelPfS_mi:
.text._Z19heston_euler_kernelPfS_mi:
[----:B------:R-:W0:Y:S01]  /*0000*/  LDC R1, c[0x0][0x37c] ;  /* 0x0000df00ff017b82 */ /* 0x000e220000000800 */
[----:B------:R-:W1:Y:S07]  /*0010*/  S2R R3, SR_TID.X ;  /* 0x0000000000037919 */ /* 0x000e6e0000002100 */
[----:B------:R-:W1:Y:S01]  /*0020*/  S2UR UR4, SR_CTAID.X ;  /* 0x00000000000479c3 */ /* 0x000e620000002500 */
[----:B0-----:R-:W-:-:S07]  /*0030*/  VIADD R1, R1, 0xffffffd0 ;  /* 0xffffffd001017836 */ /* 0x001fce0000000000 */
[----:B------:R-:W1:Y:S02]  /*0040*/  LDC R8, c[0x0][0x360] ;  /* 0x0000d800ff087b82 */ /* 0x000e640000000800 */
[----:B-1----:R-:W-:-:S05]  /*0050*/  IMAD R8, R8, UR4, R3 ;  /* 0x0000000408087c24 */ /* 0x002fca000f8e0203 */
[----:B------:R-:W-:-:S13]  /*0060*/  ISETP.GT.AND P0, PT, R8, 0x3ffff, PT ;  /* 0x0003ffff0800780c */ /* 0x000fda0003f04270 */
[----:B------:R-:W-:Y:S05]  /*0070*/  @P0 EXIT ;  /* 0x000000000000094d */ /* 0x000fea0003800000 */
[----:B------:R-:W0:Y:S01]  /*0080*/  LDC.64 R2, c[0x0][0x390] ;  /* 0x0000e400ff027b82 */ /* 0x000e220000000a00 */
[----:B------:R-:W-:Y:S01]  /*0090*/  ISETP.NE.AND P0, PT, R8, RZ, PT ;  /* 0x000000ff0800720c */ /* 0x000fe20003f05270 */
[----:B------:R-:W1:Y:S01]  /*00a0*/  LDCU.64 UR6, c[0x0][0x358] ;  /* 0x00006b00ff0677ac */ /* 0x000e620008000a00 */
[----:B------:R-:W-:Y:S01]  /*00b0*/  BSSY.RECONVERGENT B0, `(.L_x_3) ;  /* 0x0000262000007945 */ /* 0x000fe20003800200 */
[----:B0-----:R-:W-:Y:S02]  /*00c0*/  LOP3.LUT R0, R2, 0xaad26b49, RZ, 0x3c, !PT ;  /* 0xaad26b4902007812 */ /* 0x001fe400078e3cff */
[----:B------:R-:W-:-:S03]  /*00d0*/  LOP3.LUT R2, R3, 0xf7dcefdd, RZ, 0x3c, !PT ;  /* 0xf7dcefdd03027812 */ /* 0x000fc600078e3cff */
[----:B------:R-:W-:Y:S02]  /*00e0*/  IMAD R0, R0, 0x4182bed5, RZ ;  /* 0x4182bed500007824 */ /* 0x000fe400078e02ff */
[----:B------:R-:W-:Y:S02]  /*00f0*/  IMAD R5, R2, -0x658354e5, RZ ;  /* 0x9a7cab1b02057824 */ /* 0x000fe400078e02ff */
[C---:B------:R-:W-:Y:S01]  /*0100*/  VIADD R7, R0.reuse, 0x583f19 ;  /* 0x00583f1900077836 */ /* 0x040fe20000000000 */
[C---:B------:R-:W-:Y:S01]  /*0110*/  LOP3.LUT R2, R0.reuse, 0x159a55e5, RZ, 0x3c, !PT ;  /* 0x159a55e500027812 */ /* 0x040fe200078e3cff */
[C---:B------:R-:W-:Y:S01]  /*0120*/  VIADD R3, R5.reuse, 0x1f123bb5 ;  /* 0x1f123bb505037836 */ /* 0x040fe20000000000 */
[C---:B------:R-:W-:Y:S02]  /*0130*/  IADD3 R4, PT, PT, R0.reuse, 0x64f0c9, R5 ;  /* 0x0064f0c900047810 */ /* 0x040fe40007ffe005 */
[----:B------:R-:W-:Y:S01]  /*0140*/  LOP3.LUT R6, R5, 0x5491333, RZ, 0x3c, !PT ;  /* 0x0549133305067812 */ /* 0x000fe200078e3cff */
[----:B------:R-:W-:Y:S01]  /*0150*/  VIADD R5, R0, 0x75bcd15 ;  /* 0x075bcd1500057836 */ /* 0x000fe20000000000 */
[----:B------:R0:W-:Y:S01]  /*0160*/  STL.64 [R1+0x8], R2 ;  /* 0x0000080201007387 */ /* 0x0001e20000100a00 */
[----:B------:R-:W-:-:S03]  /*0170*/  SHF.R.S32.HI R0, RZ, 0x1f, R8 ;  /* 0x0000001fff007819 */ /* 0x000fc60000011408 */
[----:B------:R0:W-:Y:S04]  /*0180*/  STL.64 [R1], R4 ;  /* 0x0000000401007387 */ /* 0x0001e80000100a00 */
[----:B------:R0:W-:Y:S01]  /*0190*/  STL.64 [R1+0x10], R6 ;  /* 0x0000100601007387 */ /* 0x0001e20000100a00 */
[----:B-1----:R-:W-:Y:S05]  /*01a0*/  @!P0 BRA `(.L_x_4) ;  /* 0x0000002400488947 */ /* 0x002fea0003800000 */
[----:B------:R-:W-:Y:S02]  /*01b0*/  IMAD.MOV.U32 R15, RZ, RZ, R0 ;  /* 0x000000ffff0f7224 */ /* 0x000fe400078e0000 */
[----:B------:R-:W-:Y:S02]  /*01c0*/  IMAD.MOV.U32 R9, RZ, RZ, RZ ;  /* 0x000000ffff097224 */ /* 0x000fe400078e00ff */
[----:B0-----:R-:W-:-:S07]  /*01d0*/  IMAD.MOV.U32 R4, RZ, RZ, R8 ;  /* 0x000000ffff047224 */ /* 0x001fce00078e0008 */
.L_x_13:
[----:B------:R-:W-:Y:S01]  /*01e0*/  LOP3.LUT R0, R4, 0x3, RZ, 0xc0, !PT ;  /* 0x0000000304007812 */ /* 0x000fe200078ec0ff */
[----:B------:R-:W-:Y:S03]  /*01f0*/  BSSY.RECONVERGENT B1, `(.L_x_5) ;  /* 0x0000247000017945 */ /* 0x000fe60003800200 */
[----:B------:R-:W-:-:S04]  /*0200*/  ISETP.NE.U32.AND P0, PT, R0, RZ, PT ;  /* 0x000000ff0000720c */ /* 0x000fc80003f05070 */
[----:B------:R-:W-:-:S13]  /*0210*/  ISETP.NE.AND.EX P0, PT, RZ, RZ, PT, P0 ;  /* 0x000000ffff00720c */ /* 0x000fda0003f05300 */
[----:B0-----:R-:W-:Y:S05]  /*0220*/  @!P0 BRA `(.L_x_6) ;  /* 0x00000024000c8947 */ /* 0x001fea0003800000 */
[----:B------:R-:W0:Y:S01]  /*0230*/  LDC.64 R10, c[0x4][RZ] ;  /* 0x01000000ff0a7b82 */ /* 0x000e220000000a00 */
[----:B------:R-:W-:Y:S01]  /*0240*/  IMAD.MOV.U32 R0, RZ, RZ, RZ ;  /* 0x000000ffff007224 */ /* 0x000fe200078e00ff */
[----:B------:R-:W-:Y:S02]  /*0250*/  CS2R R6, SRZ ;  /* 0x0000000000067805 */ /* 0x000fe4000001ff00 */
[----:B------:R-:W-:Y:S01]  /*0260*/  CS2R R2, SRZ ;  /* 0x0000000000027805 */ /* 0x000fe2000001ff00 */
[----:B------:R-:W-:Y:S02]  /*0270*/  IMAD.MOV.U32 R5, RZ, RZ, RZ ;  /* 0x000000ffff057224 */ /* 0x000fe400078e00ff */
[----:B0-----:R-:W-:-:S07]  /*0280*/  IMAD.WIDE.U32 R10, R9, 0xc80, R10 ;  /* 0x00000c80090a7825 */ /* 0x001fce00078e000a */
.L_x_8:
[----:B------:R-:W-:-:S06]  /*0290*/  IMAD R14, R0, 0x4, R1 ;  /* 0x00000004000e7824 */ /* 0x000fcc00078e0201 */
[----:B------:R-:W5:Y:S01]  /*02a0*/  LDL R14, [R14+0x4] ;  /* 0x000004000e0e7983 */ /* 0x000f620000100800 */
[----:B------:R-:W-:-:S05]  /*02b0*/  UMOV UR4, URZ ;  /* 0x000000ff00047c82 */ /* 0x000fca0008000000 */
.L_x_7:
[----:B-----5:R-:W-:Y:S01]  /*02c0*/  SHF.R.U32.HI R22, RZ, UR4, R14 ;  /* 0x00000004ff167c19 */ /* 0x020fe2000801160e */
[----:B------:R-:W-:-:S03]  /*02d0*/  IMAD.SHL.U32 R12, R0, 0x20, RZ ;  /* 0x00000020000c7824 */ /* 0x000fc600078e00ff */
[----:B------:R-:W-:Y:S01]  /*02e0*/  LOP3.LUT R13, R22, 0x1, RZ, 0xc0, !PT ;  /* 0x00000001160d7812 */ /* 0x000fe200078ec0ff */
[----:B------:R-:W-:-:S03]  /*02f0*/  VIADD R12, R12, UR4 ;  /* 0x000000040c0c7c36 */ /* 0x000fc60008000000 */
[----:B------:R-:W-:Y:S01]  /*0300*/  ISETP.NE.U32.AND P0, PT, R13, 0x1, PT ;  /* 0x000000010d00780c */ /* 0x000fe20003f05070 */
[----:B------:R-:W-:-:S03]  /*0310*/  IMAD R13, R12, 0x5, RZ ;  /* 0x000000050c0d7824 */ /* 0x000fc600078e02ff */
[----:B------:R-:W-:Y:S01]  /*0320*/  R2P PR, R22, 0x7e ;  /* 0x0000007e16007804 */ /* 0x000fe20000000000 */
[----:B------:R-:W-:-:S08]  /*0330*/  IMAD.WIDE.U32 R12, R13, 0x4, R10 ;  /* 0x000000040d0c7825 */ /* 0x000fd000078e000a */
[----:B------:R-:W2:Y:S04]  /*0340*/  @!P0 LDG.E R16, desc[UR6][R12.64+0x10] ;  /* 0x000010060c108981 */ /* 0x000ea8000c1e1900 */
[----:B------:R-:W3:Y:S04]  /*0350*/  @P1 LDG.E R18, desc[UR6][R12.64+0x24] ;  /* 0x000024060c121981 */ /* 0x000ee8000c1e1900 */
[----:B------:R-:W4:Y:S04]  /*0360*/  @P2 LDG.E R20, desc[UR6][R12.64+0x38] ;  /* 0x000038060c142981 */ /* 0x000f28000c1e1900 */
[----:B------:R-:W4:Y:S04]  /*0370*/  @P3 LDG.E R24, desc[UR6][R12.64+0x4c] ;  /* 0x00004c060c183981 */ /* 0x000f28000c1e1900 */
[----:B------:R-:W4:Y:S04]  /*0380*/  @P4 LDG.E R26, desc[UR6][R12.64+0x60] ;  /* 0x000060060c1a4981 */ /* 0x000f28000c1e1900 */
[----:B------:R-:W4:Y:S04]  /*0390*/  @!P0 LDG.E R17, desc[UR6][R12.64+0x4] ;  /* 0x000004060c118981 */ /* 0x000f28000c1e1900 */
[----:B------:R-:W4:Y:S04]  /*03a0*/  @!P0 LDG.E R19, desc[UR6][R12.64+0xc] ;  /* 0x00000c060c138981 */ /* 0x000f28000c1e1900 */
[----:B------:R-:W4:Y:S04]  /*03b0*/  @P1 LDG.E R21, desc[UR6][R12.64+0x18] ;  /* 0x000018060c151981 */ /* 0x000f28000c1e1900 */
[----:B------:R-:W4:Y:S04]  /*03c0*/  @P3 LDG.E R23, desc[UR6][R12.64+0x40] ;  /* 0x000040060c173981 */ /* 0x000f28000c1e1900 */
[----:B------:R-:W4:Y:S04]  /*03d0*/  @P5 LDG.E R25, desc[UR6][R12.64+0x70] ;  /* 0x000070060c195981 */ /* 0x000f28000c1e1900 */
[----:B------:R-:W4:Y:S01]  /*03e0*/  @P6 LDG.E R28, desc[UR6][R12.64+0x88] ;  /* 0x000088060c1c6981 */ /* 0x000f22000c1e1900 */
[----:B--2---:R-:W-:-:S03]  /*03f0*/  @!P0 LOP3.LUT R7, R7, R16, RZ, 0x3c, !PT ;  /* 0x0000001007078212 */ /* 0x004fc600078e3cff */
[----:B------:R-:W2:Y:S01]  /*0400*/  @!P0 LDG.E R16, desc[UR6][R12.64] ;  /* 0x000000060c108981 */ /* 0x000ea2000c1e1900 */
[----:B---3--:R-:W-:-:S03]  /*0410*/  @P1 LOP3.LUT R7, R7, R18, RZ, 0x3c, !PT ;  /* 0x0000001207071212 */ /* 0x008fc600078e3cff */
[----:B------:R-:W3:Y:S01]  /*0420*/  @!P0 LDG.E R18, desc[UR6][R12.64+0x8] ;  /* 0x000008060c128981 */ /* 0x000ee2000c1e1900 */
[----:B----4-:R-:W-:-:S03]  /*0430*/  @P2 LOP3.LUT R7, R7, R20, RZ, 0x3c, !PT ;  /* 0x0000001407072212 */ /* 0x010fc600078e3cff */
[----:B------:R-:W4:Y:S01]  /*0440*/  @P1 LDG.E R20, desc[UR6][R12.64+0x14] ;  /* 0x000014060c141981 */ /* 0x000f22000c1e1900 */
[----:B------:R-:W-:-:S03]  /*0450*/  @P3 LOP3.LUT R7, R7, R24, RZ, 0x3c, !PT ;  /* 0x0000001807073212 */ /* 0x000fc600078e3cff */
[----:B------:R-:W4:Y:S01]  /*0460*/  @P5 LDG.E R24, desc[UR6][R12.64+0x74] ;  /* 0x000074060c185981 */ /* 0x000f22000c1e1900 */
[----:B------:R-:W-:-:S03]  /*0470*/  @P4 LOP3.LUT R7, R7, R26, RZ, 0x3c, !PT ;  /* 0x0000001a07074212 */ /* 0x000fc600078e3cff */
[----:B------:R-:W4:Y:S01]  /*0480*/  @P3 LDG.E R26, desc[UR6][R12.64+0x44] ;  /* 0x000044060c1a3981 */ /* 0x000f22000c1e1900 */
[----:B------:R-:W-:-:S03]  /*0490*/  @!P0 LOP3.LUT R2, R2, R17, RZ, 0x3c, !PT ;  /* 0x0000001102028212 */ /* 0x000fc600078e3cff */
[----:B------:R-:W4:Y:S01]  /*04a0*/  @P1 LDG.E R17, desc[UR6][R12.64+0x20] ;  /* 0x000020060c111981 */ /* 0x000f22000c1e1900 */
[----:B------:R-:W-:-:S03]  /*04b0*/  @!P0 LOP3.LUT R6, R6, R19, RZ, 0x3c, !PT ;  /* 0x0000001306068212 */ /* 0x000fc600078e3cff */
[----:B------:R-:W4:Y:S01]  /*04c0*/  @P2 LDG.E R19, desc[UR6][R12.64+0x2c] ;  /* 0x00002c060c132981 */ /* 0x000f22000c1e1900 */
[----:B------:R-:W-:-:S03]  /*04d0*/  @P1 LOP3.LUT R2, R2, R21, RZ, 0x3c, !PT ;  /* 0x0000001502021212 */ /* 0x000fc600078e3cff */
[----:B------:R-:W4:Y:S01]  /*04e0*/  @P2 LDG.E R21, desc[UR6][R12.64+0x34] ;  /* 0x000034060c152981 */ /* 0x000f22000c1e1900 */
[----:B--2---:R-:W-:-:S03]  /*04f0*/  @!P0 LOP3.LUT R5, R5, R16, RZ, 0x3c, !PT ;  /* 0x0000001005058212 */ /* 0x004fc600078e3cff */
[----:B------:R-:W2:Y:S01]  /*0500*/  @P1 LDG.E R16, desc[UR6][R12.64+0x1c] ;  /* 0x00001c060c101981 */ /* 0x000ea2000c1e1900 */
[----:B---3--:R-:W-:-:S03]  /*0510*/  @!P0 LOP3.LUT R3, R3, R18, RZ, 0x3c, !PT ;  /* 0x0000001203038212 */ /* 0x008fc600078e3cff */
[----:B------:R-:W3:Y:S01]  /*0520*/  @P2 LDG.E R18, desc[UR6][R12.64+0x28] ;  /* 0x000028060c122981 */ /* 0x000ee2000c1e1900 */
[----:B----4-:R-:W-:-:S03]  /*0530*/  @P1 LOP3.LUT R5, R5, R20, RZ, 0x3c, !PT ;  /* 0x0000001405051212 */ /* 0x010fc600078e3cff */
[----:B------:R-:W4:Y:S01]  /*0540*/  @P2 LDG.E R20, desc[UR6][R12.64+0x30] ;  /* 0x000030060c142981 */ /* 0x000f22000c1e1900 */
[----:B------:R-:W-:-:S03]  /*0550*/  @P5 LOP3.LUT R7, R7, R24, RZ, 0x3c, !PT ;  /* 0x0000001807075212 */ /* 0x000fc600078e3cff */
[----:B------:R-:W4:Y:S01]  /*0560*/  @P3 LDG.E R24, desc[UR6][R12.64+0x3c] ;  /* 0x00003c060c183981 */ /* 0x000f22000c1e1900 */
[----:B------:R-:W-:-:S03]  /*0570*/  @P1 LOP3.LUT R6, R6, R17, RZ, 0x3c, !PT ;  /* 0x0000001106061212 */ /* 0x000fc600078e3cff */
[----:B------:R-:W4:Y:S01]  /*0580*/  @P3 LDG.E R17, desc[UR6][R12.64+0x48] ;  /* 0x000048060c113981 */ /* 0x000f22000c1e1900 */
[----:B------:R-:W-:-:S03]  /*0590*/  @P2 LOP3.LUT R2, R2, R19, RZ, 0x3c, !PT ;  /* 0x0000001302022212 */ /* 0x000fc600078e3cff */
[----:B------:R-:W4:Y:S01]  /*05a0*/  @P4 LDG.E R19, desc[UR6][R12.64+0x54] ;  /* 0x000054060c134981 */ /* 0x000f22000c1e1900 */
[----:B------:R-:W-:Y:S02]  /*05b0*/  @P2 LOP3.LUT R6, R6, R21, RZ, 0x3c, !PT ;  /* 0x0000001506062212 */ /* 0x000fe400078e3cff */
[----:B------:R-:W-:Y:S01]  /*05c0*/  @P3 LOP3.LUT R2, R2, R23, RZ, 0x3c, !PT ;  /* 0x0000001702023212 */ /* 0x000fe200078e3cff */
[----:B------:R-:W4:Y:S04]  /*05d0*/  @P4 LDG.E R21, desc[UR6][R12.64+0x5c] ;  /* 0x00005c060c154981 */ /* 0x000f28000c1e1900 */
[----:B------:R-:W4:Y:S01]  /*05e0*/  @P5 LDG.E R23, desc[UR6][R12.64+0x68] ;  /* 0x000068060c175981 */ /* 0x000f22000c1e1900 */
[----:B--2---:R-:W-:-:S03]  /*05f0*/  @P1 LOP3.LUT R3, R3, R16, RZ, 0x3c, !PT ;  /* 0x0000001003031212 */ /* 0x004fc600078e3cff */
[----:B------:R-:W2:Y:S01]  /*0600*/  @P4 LDG.E R16, desc[UR6][R12.64+0x50] ;  /* 0x000050060c104981 */ /* 0x000ea2000c1e1900 */
[----:B---3--:R-:W-:-:S03]  /*0610*/  @P2 LOP3.LUT R5, R5, R18, RZ, 0x3c, !PT ;  /* 0x0000001205052212 */ /* 0x008fc600078e3cff */
[----:B------:R-:W3:Y:S01]  /*0620*/  @P4 LDG.E R18, desc[UR6][R12.64+0x58] ;  /* 0x000058060c124981 */ /* 0x000ee2000c1e1900 */
[----:B----4-:R-:W-:-:S03]  /*0630*/  @P2 LOP3.LUT R3, R3, R20, RZ, 0x3c, !PT ;  /* 0x0000001403032212 */ /* 0x010fc600078e3cff */
[----:B------:R-:W4:Y:S01]  /*0640*/  @P5 LDG.E R20, desc[UR6][R12.64+0x64] ;  /* 0x000064060c145981 */ /* 0x000f22000c1e1900 */
[----:B------:R-:W-:-:S03]  /*0650*/  @P3 LOP3.LUT R5, R5, R24, RZ, 0x3c, !PT ;  /* 0x0000001805053212 */ /* 0x000fc600078e3cff */
[----:B------:R-:W4:Y:S01]  /*0660*/  @P5 LDG.E R24, desc[UR6][R12.64+0x6c] ;  /* 0x00006c060c185981 */ /* 0x000f22000c1e1900 */
[----:B------:R-:W-:Y:S02]  /*0670*/  LOP3.LUT P0, RZ, R22, 0x80, RZ, 0xc0, !PT ;  /* 0x0000008016ff7812 */ /* 0x000fe4000780c0ff */
[----:B------:R-:W-:Y:S02]  /*0680*/  @P3 LOP3.LUT R3, R3, R26, RZ, 0x3c, !PT ;  /* 0x0000001a03033212 */ /* 0x000fe400078e3cff */
[----:B------:R-:W-:Y:S02]  /*0690*/  @P3 LOP3.LUT R6, R6, R17, RZ, 0x3c, !PT ;  /* 0x0000001106063212 */ /* 0x000fe400078e3cff */
[----:B------:R-:W4:Y:S01]  /*06a0*/  @P6 LDG.E R17, desc[UR6][R12.64+0x7c] ;  /* 0x00007c060c116981 */ /* 0x000f22000c1e1900 */
[----:B------:R-:W-:-:S03]  /*06b0*/  @P4 LOP3.LUT R2, R2, R19, RZ, 0x3c, !PT ;  /* 0x0000001302024212 */ /* 0x000fc600078e3cff */
[----:B------:R-:W4:Y:S01]  /*06c0*/  @P6 LDG.E R19, desc[UR6][R12.64+0x84] ;  /* 0x000084060c136981 */ /* 0x000f22000c1e1900 */
[----:B------:R-:W-:-:S03]  /*06d0*/  @P4 LOP3.LUT R6, R6, R21, RZ, 0x3c, !PT ;  /* 0x0000001506064212 */ /* 0x000fc600078e3cff */
[----:B------:R-:W4:Y:S01]  /*06e0*/  @P0 LDG.E R26, desc[UR6][R12.64+0x9c] ;  /* 0x00009c060c1a0981 */ /* 0x000f22000c1e1900 */
[----:B------:R-:W-:-:S03]  /*06f0*/  @P5 LOP3.LUT R2, R2, R23, RZ, 0x3c, !PT ;  /* 0x0000001702025212 */ /* 0x000fc600078e3cff */
        /* <DEDUP_REMOVED lines=10> */
[----:B------:R-:W-:Y:S02]  /*07a0*/  @P5 LOP3.LUT R6, R6, R25, RZ, 0x3c, !PT ;  /* 0x0000001906065212 */ /* 0x000fe400078e3cff */
[----:B------:R-:W-:Y:S02]  /*07b0*/  @P6 LOP3.LUT R7, R7, R28, RZ, 0x3c, !PT ;  /* 0x0000001c07076212 */ /* 0x000fe400078e3cff */
[----:B------:R-:W-:Y:S02]  /*07c0*/  @P6 LOP3.LUT R2, R2, R17, RZ, 0x3c, !PT ;  /* 0x0000001102026212 */ /* 0x000fe400078e3cff */
[----:B------:R-:W-:Y:S02]  /*07d0*/  @P6 LOP3.LUT R6, R6, R19, RZ, 0x3c, !PT ;  /* 0x0000001306066212 */ /* 0x000fe400078e3cff */
[----:B------:R-:W-:Y:S02]  /*07e0*/  @P0 LOP3.LUT R7, R7, R26, RZ, 0x3c, !PT ;  /* 0x0000001a07070212 */ /* 0x000fe400078e3cff */
[----:B------:R-:W-:-:S02]  /*07f0*/  @P0 LOP3.LUT R2, R2, R21, RZ, 0x3c, !PT ;  /* 0x0000001502020212 */ /* 0x000fc400078e3cff */
[----:B------:R-:W-:Y:S02]  /*0800*/  @P0 LOP3.LUT R6, R6, R23, RZ, 0x3c, !PT ;  /* 0x0000001706060212 */ /* 0x000fe400078e3cff */
[----:B--2---:R-:W-:Y:S02]  /*0810*/  @P6 LOP3.LUT R5, R5, R16, RZ, 0x3c, !PT ;  /* 0x0000001005056212 */ /* 0x004fe400078e3cff */
[----:B---3--:R-:W-:Y:S02]  /*0820*/  @P6 LOP3.LUT R3, R3, R18, RZ, 0x3c, !PT ;  /* 0x0000001203036212 */ /* 0x008fe400078e3cff */
[----:B----4-:R-:W-:Y:S02]  /*0830*/  @P0 LOP3.LUT R5, R5, R20, RZ, 0x3c, !PT ;  /* 0x0000001405050212 */ /* 0x010fe400078e3cff */
[----:B------:R-:W-:Y:S02]  /*0840*/  @P0 LOP3.LUT R3, R3, R24, RZ, 0x3c, !PT ;  /* 0x0000001803030212 */ /* 0x000fe400078e3cff */
[----:B------:R-:W-:-:S13]  /*0850*/  R2P PR, R22.B1, 0x7f ;  /* 0x0000007f16007804 */ /* 0x000fda0000001000 */
[----:B------:R-:W2:Y:S04]  /*0860*/  @P0 LDG.E R18, desc[UR6][R12.64+0xa0] ;  /* 0x0000a0060c120981 */ /* 0x000ea8000c1e1900 */
[----:B------:R-:W3:Y:S04]  /*0870*/  @P0 LDG.E R19, desc[UR6][R12.64+0xa4] ;  /* 0x0000a4060c130981 */ /* 0x000ee8000c1e1900 */
[----:B------:R-:W4:Y:S04]  /*0880*/  @P0 LDG.E R20, desc[UR6][R12.64+0xa8] ;  /* 0x0000a8060c140981 */ /* 0x000f28000c1e1900 */
[----:B------:R-:W4:Y:S04]  /*0890*/  @P0 LDG.E R21, desc[UR6][R12.64+0xac] ;  /* 0x0000ac060c150981 */ /* 0x000f28000c1e1900 */
[----:B------:R-:W4:Y:S04]  /*08a0*/  @P0 LDG.E R24, desc[UR6][R12.64+0xb0] ;  /* 0x0000b0060c180981 */ /* 0x000f28000c1e1900 */
[----:B------:R-:W4:Y:S04]  /*08b0*/  @P1 LDG.E R16, desc[UR6][R12.64+0xbc] ;  /* 0x0000bc060c101981 */ /* 0x000f28000c1e1900 */
[----:B------:R-:W4:Y:S04]  /*08c0*/  @P1 LDG.E R26, desc[UR6][R12.64+0xb4] ;  /* 0x0000b4060c1a1981 */ /* 0x000f28000c1e1900 */
        /* <DEDUP_REMOVED lines=11> */
[----:B------:R-:W-:Y:S01]  /*0980*/  LOP3.LUT P0, RZ, R22, 0x8000, RZ, 0xc0, !PT ;  /* 0x0000800016ff7812 */ /* 0x000fe2000780c0ff */
[----:B------:R-:W4:Y:S01]  /*0990*/  @P2 LDG.E R24, desc[UR6][R12.64+0xd8] ;  /* 0x0000d8060c182981 */ /* 0x000f22000c1e1900 */
[----:B------:R-:W-:-:S03]  /*09a0*/  @P1 LOP3.LUT R3, R3, R16, RZ, 0x3c, !PT ;  /* 0x0000001003031212 */ /* 0x000fc600078e3cff */
[----:B------:R-:W4:Y:S01]  /*09b0*/  @P2 LDG.E R22, desc[UR6][R12.64+0xd0] ;  /* 0x0000d0060c162981 */ /* 0x000f22000c1e1900 */
[----:B------:R-:W-:-:S03]  /*09c0*/  @P1 LOP3.LUT R5, R5, R26, RZ, 0x3c, !PT ;  /* 0x0000001a05051212 */ /* 0x000fc600078e3cff */
[----:B------:R-:W4:Y:S01]  /*09d0*/  @P3 LDG.E R16, desc[UR6][R12.64+0xe4] ;  /* 0x0000e4060c103981 */ /* 0x000f22000c1e1900 */
[----:B------:R-:W-:-:S03]  /*09e0*/  @P1 LOP3.LUT R2, R2, R23, RZ, 0x3c, !PT ;  /* 0x0000001702021212 */ /* 0x000fc600078e3cff */
[----:B------:R-:W4:Y:S01]  /*09f0*/  @P3 LDG.E R26, desc[UR6][R12.64+0xdc] ;  /* 0x0000dc060c1a3981 */ /* 0x000f22000c1e1900 */
[----:B------:R-:W-:-:S03]  /*0a00*/  @P1 LOP3.LUT R6, R6, R17, RZ, 0x3c, !PT ;  /* 0x0000001106061212 */ /* 0x000fc600078e3cff */
        /* <DEDUP_REMOVED lines=43> */
[----:B------:R-:W-:-:S04]  /*0cc0*/  UIADD3 UR4, UPT, UPT, UR4, 0x10, URZ ;  /* 0x0000001004047890 */ /* 0x000fc8000fffe0ff */
[----:B------:R-:W-:Y:S01]  /*0cd0*/  UISETP.NE.AND UP0, UPT, UR4, 0x20, UPT ;  /* 0x000000200400788c */ /* 0x000fe2000bf05270 */
[----:B--2---:R-:W-:Y:S02]  /*0ce0*/  @P5 LOP3.LUT R7, R7, R18, RZ, 0x3c, !PT ;  /* 0x0000001207075212 */ /* 0x004fe400078e3cff */
[----:B---3--:R-:W-:Y:S02]  /*0cf0*/  @P6 LOP3.LUT R2, R2, R19, RZ, 0x3c, !PT ;  /* 0x0000001302026212 */ /* 0x008fe400078e3cff */
[----:B----4-:R-:W-:Y:S02]  /*0d00*/  @P6 LOP3.LUT R5, R5, R20, RZ, 0x3c, !PT ;  /* 0x0000001405056212 */ /* 0x010fe400078e3cff */
[----:B------:R-:W-:Y:S02]  /*0d10*/  @P6 LOP3.LUT R6, R6, R21, RZ, 0x3c, !PT ;  /* 0x0000001506066212 */ /* 0x000fe400078e3cff */
[----:B------:R-:W-:Y:S02]  /*0d20*/  @P6 LOP3.LUT R3, R3, R22, RZ, 0x3c, !PT ;  /* 0x0000001603036212 */ /* 0x000fe400078e3cff */
[----:B------:R-:W-:-:S02]  /*0d30*/  @P6 LOP3.LUT R7, R7, R16, RZ, 0x3c, !PT ;  /* 0x0000001007076212 */ /* 0x000fc400078e3cff */
[----:B------:R-:W-:Y:S02]  /*0d40*/  @P0 LOP3.LUT R5, R5, R24, RZ, 0x3c, !PT ;  /* 0x0000001805050212 */ /* 0x000fe400078e3cff */
[----:B------:R-:W-:Y:S02]  /*0d50*/  @P0 LOP3.LUT R7, R7, R28, RZ, 0x3c, !PT ;  /* 0x0000001c07070212 */ /* 0x000fe400078e3cff */
[----:B------:R-:W-:Y:S02]  /*0d60*/  @P0 LOP3.LUT R3, R3, R26, RZ, 0x3c, !PT ;  /* 0x0000001a03030212 */ /* 0x000fe400078e3cff */
[----:B------:R-:W-:Y:S02]  /*0d70*/  @P0 LOP3.LUT R6, R6, R23, RZ, 0x3c, !PT ;  /* 0x0000001706060212 */ /* 0x000fe400078e3cff */
[----:B------:R-:W-:Y:S01]  /*0d80*/  @P0 LOP3.LUT R2, R2, R17, RZ, 0x3c, !PT ;  /* 0x0000001102020212 */ /* 0x000fe200078e3cff */
[----:B------:R-:W-:Y:S06]  /*0d90*/  BRA.U UP0, `(.L_x_7) ;  /* 0xfffffff500487547 */ /* 0x000fec000b83ffff */
[----:B------:R-:W-:-:S05]  /*0da0*/  VIADD R0, R0, 0x1 ;  /* 0x0000000100007836 */ /* 0x000fca0000000000 */
[----:B------:R-:W-:-:S13]  /*0db0*/  ISETP.NE.AND P0, PT, R0, 0x5, PT ;  /* 0x000000050000780c */ /* 0x000fda0003f05270 */
[----:B------:R-:W-:Y:S05]  /*0dc0*/  @P0 BRA `(.L_x_8) ;  /* 0xfffffff400300947 */ /* 0x000fea000383ffff */
[----:B------:R-:W-:Y:S01]  /*0dd0*/  LOP3.LUT R0, R4, 0x3, RZ, 0xc0, !PT ;  /* 0x0000000304007812 */ /* 0x000fe200078ec0ff */
[----:B------:R0:W-:Y:S03]  /*0de0*/  STL [R1+0x4], R5 ;  /* 0x0000040501007387 */ /* 0x0001e60000100800 */
[----:B------:R-:W-:Y:S01]  /*0df0*/  ISETP.NE.U32.AND P0, PT, R0, 0x1, PT ;  /* 0x000000010000780c */ /* 0x000fe20003f05070 */
[----:B------:R0:W-:Y:S03]  /*0e00*/  STL.64 [R1+0x8], R2 ;  /* 0x0000080201007387 */ /* 0x0001e60000100a00 */
[----:B------:R-:W-:Y:S01]  /*0e10*/  ISETP.NE.AND.EX P0, PT, RZ, RZ, PT, P0 ;  /* 0x000000ffff00720c */ /* 0x000fe20003f05300 */
[----:B------:R0:W-:-:S12]  /*0e20*/  STL.64 [R1+0x10], R6 ;  /* 0x0000100601007387 */ /* 0x0001d80000100a00 */
[----:B0-----:R-:W-:Y:S05]  /*0e30*/  @!P0 BRA `(.L_x_6) ;  /* 0x0000001800088947 */ /* 0x001fea0003800000 */
[----:B------:R-:W-:Y:S01]  /*0e40*/  UMOV UR4, URZ ;  /* 0x000000ff00047c82 */ /* 0x000fe20008000000 */
[----:B------:R-:W-:Y:S01]  /*0e50*/  UMOV UR5, URZ ;  /* 0x000000ff00057c82 */ /* 0x000fe20008000000 */
[----:B------:R-:W-:Y:S02]  /*0e60*/  IMAD.MOV.U32 R0, RZ, RZ, RZ ;  /* 0x000000ffff007224 */ /* 0x000fe400078e00ff */
[----:B------:R-:W-:Y:S02]  /*0e70*/  IMAD.MOV.U32 R5, RZ, RZ, RZ ;  /* 0x000000ffff057224 */ /* 0x000fe400078e00ff */
[----:B------:R-:W-:Y:S02]  /*0e80*/  IMAD.U32 R7, RZ, RZ, UR4 ;  /* 0x00000004ff077e24 */ /* 0x000fe4000f8e00ff */
[----:B------:R-:W-:Y:S02]  /*0e90*/  IMAD.U32 R6, RZ, RZ, UR5 ;  /* 0x00000005ff067e24 */ /* 0x000fe4000f8e00ff */
[----:B------:R-:W-:-:S02]  /*0ea0*/  IMAD.U32 R3, RZ, RZ, UR4 ;  /* 0x00000004ff037e24 */ /* 0x000fc4000f8e00ff */
[----:B------:R-:W-:-:S07]  /*0eb0*/  IMAD.U32 R2, RZ, RZ, UR5 ;  /* 0x00000005ff027e24 */ /* 0x000fce000f8e00ff */
.L_x_10:
[----:B------:R-:W-:-:S06]  /*0ec0*/  IMAD R14, R0, 0x4, R1 ;  /* 0x00000004000e7824 */ /* 0x000fcc00078e0201 */
[----:B------:R-:W5:Y:S01]  /*0ed0*/  LDL R14, [R14+0x4] ;  /* 0x000004000e0e7983 */ /* 0x000f620000100800 */
[----:B------:R-:W-:-:S05]  /*0ee0*/  UMOV UR4, URZ ;  /* 0x000000ff00047c82 */ /* 0x000fca0008000000 */
.L_x_9:
        /* <DEDUP_REMOVED lines=183> */
[----:B0-----:R-:W-:Y:S05]  /*1a60*/  @P0 BRA `(.L_x_6) ;  /* 0x0000000800fc0947 */ /* 0x001fea0003800000 */
        /* <DEDUP_REMOVED lines=8> */
.L_x_12:
[----:B------:R-:W-:-:S06]  /*1af0*/  IMAD R14, R0, 0x4, R1 ;  /* 0x00000004000e7824 */ /* 0x000fcc00078e0201 */
[----:B------:R-:W5:Y:S01]  /*1b00*/  LDL R14, [R14+0x4] ;  /* 0x000004000e0e7983 */ /* 0x000f620000100800 */
[----:B------:R-:W-:-:S05]  /*1b10*/  UMOV UR4, URZ ;  /* 0x000000ff00047c82 */ /* 0x000fca0008000000 */
.L_x_11:
        /* <DEDUP_REMOVED lines=177> */
[----:B------:R0:W-:Y:S04]  /*2630*/  STL [R1+0x4], R5 ;  /* 0x0000040501007387 */ /* 0x0001e80000100800 */
[----:B------:R0:W-:Y:S04]  /*2640*/  STL.64 [R1+0x8], R2 ;  /* 0x0000080201007387 */ /* 0x0001e80000100a00 */
[----:B------:R0:W-:Y:S02]  /*2650*/  STL.64 [R1+0x10], R6 ;  /* 0x0000100601007387 */ /* 0x0001e40000100a00 */
.L_x_6:
[----:B------:R-:W-:Y:S05]  /*2660*/  BSYNC.RECONVERGENT B1 ;  /* 0x0000000000017941 */ /* 0x000fea0003800200 */
.L_x_5:
[C---:B------:R-:W-:Y:S01]  /*2670*/  ISETP.GT.U32.AND P0, PT, R4.reuse, 0x3, PT ;  /* 0x000000030400780c */ /* 0x040fe20003f04070 */
[----:B------:R-:W-:Y:S01]  /*2680*/  VIADD R9, R9, 0x1 ;  /* 0x0000000109097836 */ /* 0x000fe20000000000 */
[--C-:B------:R-:W-:Y:S02]  /*2690*/  SHF.R.U64 R4, R4, 0x2, R15.reuse ;  /* 0x0000000204047819 */ /* 0x100fe4000000120f */
[----:B------:R-:W-:Y:S02]  /*26a0*/  ISETP.GT.U32.AND.EX P0, PT, R15, RZ, PT, P0 ;  /* 0x000000ff0f00720c */ /* 0x000fe40003f04100 */
[----:B------:R-:W-:-:S11]  /*26b0*/  SHF.R.U32.HI R15, RZ, 0x2, R15 ;  /* 0x00000002ff0f7819 */ /* 0x000fd6000001160f */
[----:B------:R-:W-:Y:S05]  /*26c0*/  @P0 BRA `(.L_x_13) ;  /* 0xffffffd800c40947 */ /* 0x000fea000383ffff */
.L_x_4:
[----:B------:R-:W-:Y:S05]  /*26d0*/  BSYNC.RECONVERGENT B0 ;  /* 0x0000000000007941 */ /* 0x000fea0003800200 */
.L_x_3:
[----:B------:R-:W1:Y:S01]  /*26e0*/  LDCU.64 UR4, c[0x0][0x390] ;  /* 0x00007200ff0477ac */ /* 0x000e620008000a00 */
[----:B------:R-:W2:Y:S01]  /*26f0*/  LDC.64 R10, c[0x0][0x388] ;  /* 0x0000e200ff0a7b82 */ /* 0x000ea20000000a00 */
[----:B------:R-:W-:Y:S01]  /*2700*/  ISETP.GT.AND P0, PT, R8, 0x31, PT ;  /* 0x000000310800780c */ /* 0x000fe20003f04270 */
[----:B------:R-:W-:Y:S01]  /*2710*/  IMAD.MOV.U32 R9, RZ, RZ, R3 ;  /* 0x000000ffff097224 */ /* 0x000fe200078e0003 */
[----:B------:R-:W3:Y:S01]  /*2720*/  LDCU UR8, c[0x0][0x398] ;  /* 0x00007300ff0877ac */ /* 0x000ee20008000800 */
[----:B0-----:R-:W-:Y:S02]  /*2730*/  IMAD.MOV.U32 R3, RZ, RZ, 0x3e9 ;  /* 0x000003e9ff037424 */ /* 0x001fe400078e00ff */
[----:B------:R-:W-:-:S08]  /*2740*/  IMAD.MOV.U32 R0, RZ, RZ, R2 ;  /* 0x000000ffff007224 */ /* 0x000fd000078e0002 */
[----:B------:R-:W-:Y:S02]  /*2750*/  @!P0 IMAD R13, R8, 0x3e9, RZ ;  /* 0x000003e9080d8824 */ /* 0x000fe400078e02ff */
[----:B------:R-:W-:Y:S01]  /*2760*/  @!P0 IMAD.MOV.U32 R15, RZ, RZ, 0x3f800000 ;  /* 0x3f800000ff0f8424 */ /* 0x000fe200078e00ff */
[----:B-1----:R-:W-:Y:S02]  /*2770*/  ULOP3.LUT UR4, UR4, 0xaad26b49, URZ, 0x3c, !UPT ;  /* 0xaad26b4904047892 */ /* 0x002fe4000f8e3cff */
[----:B------:R-:W-:Y:S02]  /*2780*/  ULOP3.LUT UR5, UR5, 0xf7dcefdd, URZ, 0x3c, !UPT ;  /* 0xf7dcefdd05057892 */ /* 0x000fe4000f8e3cff */
[----:B------:R-:W-:Y:S01]  /*2790*/  UIMAD UR4, UR4, 0x4182bed5, URZ ;  /* 0x4182bed5040478a4 */ /* 0x000fe2000f8e02ff */
[----:B--2---:R-:W-:-:S03]  /*27a0*/  @!P0 IMAD.WIDE R12, R13, 0x4, R10 ;  /* 0x000000040d0c8825 */ /* 0x004fc600078e020a */
[----:B------:R-:W-:-:S04]  /*27b0*/  UIMAD UR4, UR5, -0x658354e5, UR4 ;  /* 0x9a7cab1b050478a4 */ /* 0x000fc8000f8e0204 */
[----:B------:R-:W-:Y:S01]  /*27c0*/  UIADD3 UR4, UPT, UPT, UR4, 0x700053, URZ ;  /* 0x0070005304047890 */ /* 0x000fe2000fffe0ff */
[----:B------:R0:W-:Y:S05]  /*27d0*/  @!P0 STG.E desc[UR6][R12.64], R15 ;  /* 0x0000000f0c008986 */ /* 0x0001ea000c101906 */
[----:B------:R-:W-:Y:S01]  /*27e0*/  IMAD.U32 R17, RZ, RZ, UR4 ;  /* 0x00000004ff117e24 */ /* 0x000fe2000f8e00ff */
[----:B------:R-:W-:Y:S01]  /*27f0*/  UMOV UR4, 0x6a788e ;  /* 0x006a788e00047882 */ /* 0x000fe20000000000 */
[----:B0-----:R-:W-:Y:S02]  /*2800*/  IMAD.MOV.U32 R13, RZ, RZ, 0x3f800000 ;  /* 0x3f800000ff0d7424 */ /* 0x001fe400078e00ff */
[----:B------:R-:W-:-:S02]  /*2810*/  IMAD.MOV.U32 R12, RZ, RZ, 0x3dcccccd ;  /* 0x3dcccccdff0c7424 */ /* 0x000fc400078e00ff */
[----:B---3--:R-:W-:-:S07]  /*2820*/  IMAD R15, R8, R3, 0x1 ;  /* 0x00000001080f7424 */ /* 0x008fce00078e0203 */
.L_x_21:
[----:B0-----:R-:W-:Y:S01]  /*2830*/  SHF.R.U32.HI R2, RZ, 0x2, R5 ;  /* 0x00000002ff027819 */ /* 0x001fe20000011605 */
[----:B------:R-:W-:Y:S01]  /*2840*/  IMAD.SHL.U32 R3, R7, 0x10, RZ ;  /* 0x0000001007037824 */ /* 0x000fe200078e00ff */
[----:B------:R-:W-:Y:S01]  /*2850*/  BSSY.RECONVERGENT B0, `(.L_x_14) ;  /* 0x000003f000007945 */ /* 0x000fe20003800200 */
[----:B------:R-:W-:Y:S01]  /*2860*/  IMAD.MOV.U32 R14, RZ, RZ, R6 ;  /* 0x000000ffff0e7224 */ /* 0x000fe200078e0006 */
[----:B------:R-:W-:Y:S01]  /*2870*/  LOP3.LUT R2, R2, R5, RZ, 0x3c, !PT ;  /* 0x0000000502027212 */ /* 0x000fe200078e3cff */
[----:B------:R-:W-:-:S04]  /*2880*/  IMAD.MOV.U32 R5, RZ, RZ, 0x3e055027 ;  /* 0x3e055027ff057424 */ /* 0x000fc800078e00ff */
[----:B------:R-:W-:-:S05]  /*2890*/  IMAD.SHL.U32 R4, R2, 0x2, RZ ;  /* 0x0000000202047824 */ /* 0x000fca00078e00ff */
[----:B------:R-:W-:Y:S01]  /*28a0*/  LOP3.LUT R4, R2, R4, R3, 0x96, !PT ;  /* 0x0000000402047212 */ /* 0x000fe200078e9603 */
[----:B------:R-:W-:-:S03]  /*28b0*/  IMAD.MOV.U32 R3, RZ, RZ, 0x2f800000 ;  /* 0x2f800000ff037424 */ /* 0x000fc600078e00ff */
[----:B------:R-:W-:-:S04]  /*28c0*/  LOP3.LUT R6, R4, R7, RZ, 0x3c, !PT ;  /* 0x0000000704067212 */ /* 0x000fc800078e3cff */
[----:B------:R-:W-:-:S04]  /*28d0*/  IADD3 R2, PT, PT, R17, -0x587c5, R6 ;  /* 0xfffa783b11027810 */ /* 0x000fc80007ffe006 */
[----:B------:R-:W-:-:S05]  /*28e0*/  I2FP.F32.U32 R2, R2 ;  /* 0x0000000200027245 */ /* 0x000fca0000201000 */
[----:B------:R-:W-:-:S05]  /*28f0*/  FFMA R2, R2, R3, 1.1641532182693481445e-10 ;  /* 0x2f00000002027423 */ /* 0x000fca0000000003 */
[----:B------:R-:W-:-:S13]  /*2900*/  FSETP.GEU.AND P0, PT, R2, 1.175494350822287508e-38, PT ;  /* 0x008000000200780b */ /* 0x000fda0003f0e000 */
[----:B------:R-:W-:-:S04]  /*2910*/  @!P0 FMUL R2, R2, 8388608 ;  /* 0x4b00000002028820 */ /* 0x000fc80000400000 */
[----:B------:R-:W-:-:S05]  /*2920*/  VIADD R3, R2, 0xc0d55555 ;  /* 0xc0d5555502037836 */ /* 0x000fca0000000000 */
[----:B------:R-:W-:-:S05]  /*2930*/  LOP3.LUT R3, R3, 0xff800000, RZ, 0xc0, !PT ;  /* 0xff80000003037812 */ /* 0x000fca00078ec0ff */
[----:B------:R-:W-:-:S04]  /*2940*/  IMAD.IADD R4, R2, 0x1, -R3 ;  /* 0x0000000102047824 */ /* 0x000fc800078e0a03 */
[----:B------:R-:W-:Y:S01]  /*2950*/  FADD R16, R4, -1 ;  /* 0xbf80000004107421 */ /* 0x000fe20000000000 */
[----:B------:R-:W-:Y:S02]  /*2960*/  FSEL R4, RZ, -23, P0 ;  /* 0xc1b80000ff047808 */ /* 0x000fe40000000000 */
[----:B------:R-:W-:Y:S01]  /*2970*/  ISETP.GT.U32.AND P0, PT, R2, 0x7f7fffff, PT ;  /* 0x7f7fffff0200780c */ /* 0x000fe20003f04070 */
[----:B------:R-:W-:-:S04]  /*2980*/  FFMA R5, R16, -R5, 0.14084610342979431152 ;  /* 0x3e1039f610057423 */ /* 0x000fc80000000805 */
[----:B------:R-:W-:-:S04]  /*2990*/  FFMA R5, R16, R5, -0.12148627638816833496 ;  /* 0xbdf8cdcc10057423 */ /* 0x000fc80000000005 */
[----:B------:R-:W-:-:S04]  /*29a0*/  FFMA R5, R16, R5, 0.13980610668659210205 ;  /* 0x3e0f295510057423 */ /* 0x000fc80000000005 */
[----:B------:R-:W-:-:S04]  /*29b0*/  FFMA R5, R16, R5, -0.16684235632419586182 ;  /* 0xbe2ad8b910057423 */ /* 0x000fc80000000005 */
[----:B------:R-:W-:-:S04]  /*29c0*/  FFMA R5, R16, R5, 0.20012299716472625732 ;  /* 0x3e4ced0b10057423 */ /* 0x000fc80000000005 */
[----:B------:R-:W-:-:S04]  /*29d0*/  FFMA R5, R16, R5, -0.24999669194221496582 ;  /* 0xbe7fff2210057423 */ /* 0x000fc80000000005 */
[----:B------:R-:W-:-:S04]  /*29e0*/  FFMA R5, R16, R5, 0.33333182334899902344 ;  /* 0x3eaaaa7810057423 */ /* 0x000fc80000000005 */
[C---:B------:R-:W-:Y:S01]  /*29f0*/  FFMA R19, R16.reuse, R5, -0.5 ;  /* 0xbf00000010137423 */ /* 0x040fe20000000005 */
[----:B------:R-:W-:Y:S02]  /*2a00*/  I2FP.F32.S32 R5, R3 ;  /* 0x0000000300057245 */ /* 0x000fe40000201400 */
[----:B------:R-:W-:Y:S01]  /*2a10*/  SHF.R.U32.HI R3, RZ, 0x2, R0 ;  /* 0x00000002ff037819 */ /* 0x000fe20000011600 */
[C---:B------:R-:W-:Y:S02]  /*2a20*/  FMUL R19, R16.reuse, R19 ;  /* 0x0000001310137220 */ /* 0x040fe40000400000 */
[----:B------:R-:W-:Y:S01]  /*2a30*/  FFMA R4, R5, 1.1920928955078125e-07, R4 ;  /* 0x3400000005047823 */ /* 0x000fe20000000004 */
[----:B------:R-:W-:Y:S02]  /*2a40*/  IMAD.MOV.U32 R5, RZ, RZ, 0x7f800000 ;  /* 0x7f800000ff057424 */ /* 0x000fe400078e00ff */
[----:B------:R-:W-:Y:S01]  /*2a50*/  FFMA R19, R16, R19, R16 ;  /* 0x0000001310137223 */ /* 0x000fe20000000010 */
[----:B------:R-:W-:Y:S01]  /*2a60*/  LOP3.LUT R3, R3, R0, RZ, 0x3c, !PT ;  /* 0x0000000003037212 */ /* 0x000fe200078e3cff */
[----:B------:R-:W-:-:S02]  /*2a70*/  IMAD.SHL.U32 R0, R6, 0x10, RZ ;  /* 0x0000001006007824 */ /* 0x000fc400078e00ff */
[----:B------:R-:W-:Y:S01]  /*2a80*/  FFMA R19, R4, 0.69314718246459960938, R19 ;  /* 0x3f31721804137823 */ /* 0x000fe20000000013 */
[C---:B------:R-:W-:Y:S01]  /*2a90*/  @P0 FFMA R19, R2.reuse, R5, +INF ;  /* 0x7f80000002130423 */ /* 0x040fe20000000005 */
[----:B------:R-:W-:Y:S01]  /*2aa0*/  FSETP.NEU.AND P0, PT, R2, RZ, PT ;  /* 0x000000ff0200720b */ /* 0x000fe20003f0d000 */
[----:B------:R-:W-:Y:S02]  /*2ab0*/  IMAD.SHL.U32 R4, R3, 0x2, RZ ;  /* 0x0000000203047824 */ /* 0x000fe400078e00ff */
[----:B------:R-:W-:Y:S01]  /*2ac0*/  FMUL R19, R19, -2 ;  /* 0xc000000013137820 */ /* 0x000fe20000400000 */
[----:B------:R-:W-:Y:S02]  /*2ad0*/  IMAD.MOV.U32 R16, RZ, RZ, R9 ;  /* 0x000000ffff107224 */ /* 0x000fe400078e0009 */
[----:B------:R-:W-:Y:S01]  /*2ae0*/  LOP3.LUT R3, R3, R4, R0, 0x96, !PT ;  /* 0x0000000403037212 */ /* 0x000fe200078e9600 */
[----:B------:R-:W-:Y:S01]  /*2af0*/  IMAD.MOV.U32 R9, RZ, RZ, R7 ;  /* 0x000000ffff097224 */ /* 0x000fe200078e0007 */
[----:B------:R-:W-:-:S02]  /*2b00*/  FSEL R19, R19, +INF , P0 ;  /* 0x7f80000013137808 */ /* 0x000fc40000000000 */
[----:B------:R-:W-:Y:S01]  /*2b10*/  LOP3.LUT R0, R3, R6, RZ, 0x3c, !PT ;  /* 0x0000000603007212 */ /* 0x000fe200078e3cff */
[----:B------:R-:W-:Y:S01]  /*2b20*/  IMAD.MOV.U32 R3, RZ, RZ, 0x30c90fdb ;  /* 0x30c90fdbff037424 */ /* 0x000fe200078e00ff */
[----:B------:R0:W1:Y:S01]  /*2b30*/  MUFU.RSQ R4, R19 ;  /* 0x0000001300047308 */ /* 0x0000620000001400 */
[----:B------:R-:W-:Y:S02]  /*2b40*/  VIADD R5, R19, 0xf3000000 ;  /* 0xf300000013057836 */ /* 0x000fe40000000000 */
[----:B------:R-:W-:Y:S02]  /*2b50*/  IMAD.IADD R2, R0, 0x1, R17 ;  /* 0x0000000100027824 */ /* 0x000fe400078e0211 */
[----:B------:R-:W-:Y:S01]  /*2b60*/  IMAD.MOV.U32 R7, RZ, RZ, R0 ;  /* 0x000000ffff077224 */ /* 0x000fe200078e0000 */
[----:B------:R-:W-:Y:S02]  /*2b70*/  ISETP.GT.U32.AND P0, PT, R5, 0x727fffff, PT ;  /* 0x727fffff0500780c */ /* 0x000fe40003f04070 */
[----:B------:R-:W-:-:S05]  /*2b80*/  I2FP.F32.U32 R2, R2 ;  /* 0x0000000200027245 */ /* 0x000fca0000201000 */
[----:B------:R-:W-:Y:S01]  /*2b90*/  FFMA R18, R2, R3, 7.314590599882819788e-10 ;  /* 0x30490fdb02127423 */ /* 0x000fe20000000003 */
[----:B------:R-:W-:-:S05]  /*2ba0*/  IMAD.WIDE R2, R15, 0x4, R10 ;  /* 0x000000040f027825 */ /* 0x000fca00078e020a */
[----:B01----:R-:W-:Y:S05]  /*2bb0*/  @!P0 BRA `(.L_x_15) ;  /* 0x0000000000108947 */ /* 0x003fea0003800000 */
[----:B------:R-:W-:Y:S01]  /*2bc0*/  IMAD.MOV.U32 R0, RZ, RZ, R19 ;  /* 0x000000ffff007224 */ /* 0x000fe200078e0013 */
[----:B------:R-:W-:-:S07]  /*2bd0*/  MOV R25, 0x2bf0 ;  /* 0x00002bf000197802 */ /* 0x000fce0000000f00 */
[----:B------:R-:W-:Y:S05]  /*2be0*/  CALL.REL.NOINC `($__internal_0_$__cuda_sm20_sqrt_rn_f32_slowpath) ;  /* 0x0000000000f07944 */ /* 0x000fea0003c00000 */
[----:B------:R-:W-:Y:S05]  /*2bf0*/  BRA `(.L_x_16) ;  /* 0x0000000000107947 */ /* 0x000fea0003800000 */
.L_x_15:
[----:B------:R-:W-:Y:S01]  /*2c00*/  FMUL.FTZ R0, R19, R4 ;  /* 0x0000000413007220 */ /* 0x000fe20000410000 */
[----:B------:R-:W-:-:S03]  /*2c10*/  FMUL.FTZ R4, R4, 0.5 ;  /* 0x3f00000004047820 */ /* 0x000fc60000410000 */
[----:B------:R-:W-:-:S04]  /*2c20*/  FFMA R5, -R0, R0, R19 ;  /* 0x0000000000057223 */ /* 0x000fc80000000113 */
[----:B------:R-:W-:-:S07]  /*2c30*/  FFMA R0, R5, R4, R0 ;  /* 0x0000000405007223 */ /* 0x000fce0000000000 */
.L_x_16:
[----:B------:R-:W-:Y:S05]  /*2c40*/  BSYNC.RECONVERGENT B0 ;  /* 0x0000000000007941 */ /* 0x000fea0003800200 */
.L_x_14:
[----:B------:R-:W-:Y:S01]  /*2c50*/  FMUL.RZ R20, R18, 0.15915493667125701904 ;  /* 0x3e22f98312147820 */ /* 0x000fe2000040c000 */
[----:B------:R-:W-:Y:S01]  /*2c60*/  FMNMX R23, RZ, R12, !PT ;  /* 0x0000000cff177209 */ /* 0x000fe20007800000 */
[----:B------:R-:W-:Y:S01]  /*2c70*/  FMUL R18, RZ, R13 ;  /* 0x0000000dff127220 */ /* 0x000fe20000400000 */
[----:B------:R-:W-:Y:S01]  /*2c80*/  BSSY.RECONVERGENT B0, `(.L_x_17) ;  /* 0x0000015000007945 */ /* 0x000fe20003800200 */
[----:B------:R-:W0:Y:S02]  /*2c90*/  MUFU.SIN R19, R20 ;  /* 0x0000001400137308 */ /* 0x000e240000000400 */
[----:B------:R-:W-:Y:S02]  /*2ca0*/  VIADD R4, R23, 0xf3000000 ;  /* 0xf300000017047836 */ /* 0x000fe40000000000 */
[----:B------:R-:W-:-:S03]  /*2cb0*/  FFMA R18, R18, 0.0010000000474974513054, R13 ;  /* 0x3a83126f12127823 */ /* 0x000fc6000000000d */
[----:B------:R-:W-:Y:S01]  /*2cc0*/  ISETP.GT.U32.AND P0, PT, R4, 0x727fffff, PT ;  /* 0x727fffff0400780c */ /* 0x000fe20003f04070 */
[----:B------:R-:W1:Y:S08]  /*2cd0*/  MUFU.COS R5, R20 ;  /* 0x0000001400057308 */ /* 0x000e700000000000 */
[----:B------:R2:W3:Y:S01]  /*2ce0*/  MUFU.RSQ R22, R23 ;  /* 0x0000001700167308 */ /* 0x0004e20000001400 */
[-C--:B0-----:R-:W-:Y:S01]  /*2cf0*/  FMUL R19, R19, R0.reuse ;  /* 0x0000000013137220 */ /* 0x081fe20000400000 */
[----:B-1----:R-:W-:-:S04]  /*2d00*/  FMUL R0, R5, R0 ;  /* 0x0000000005007220 */ /* 0x002fc80000400000 */
[----:B------:R-:W-:Y:S01]  /*2d10*/  FFMA R21, RZ, R19, R0 ;  /* 0x00000013ff157223 */ /* 0x000fe20000000000 */
[----:B--2---:R-:W-:Y:S06]  /*2d20*/  @!P0 BRA `(.L_x_18) ;  /* 0x0000000000188947 */ /* 0x004fec0003800000 */
[----:B------:R-:W-:Y:S01]  /*2d30*/  BSSY.RECONVERGENT B1, `(.L_x_19) ;  /* 0x0000004000017945 */ /* 0x000fe20003800200 */
[----:B------:R-:W-:Y:S01]  /*2d40*/  IMAD.MOV.U32 R0, RZ, RZ, R23 ;  /* 0x000000ffff007224 */ /* 0x000fe200078e0017 */
[----:B------:R-:W-:-:S07]  /*2d50*/  MOV R25, 0x2d70 ;  /* 0x00002d7000197802 */ /* 0x000fce0000000f00 */
[----:B---3--:R-:W-:Y:S05]  /*2d60*/  CALL.REL.NOINC `($__internal_0_$__cuda_sm20_sqrt_rn_f32_slowpath) ;  /* 0x0000000000907944 */ /* 0x008fea0003c00000 */
[----:B------:R-:W-:Y:S05]  /*2d70*/  BSYNC.RECONVERGENT B1 ;  /* 0x0000000000017941 */ /* 0x000fea0003800200 */
.L_x_19:
[----:B------:R-:W-:Y:S05]  /*2d80*/  BRA `(.L_x_20) ;  /* 0x0000000000107947 */ /* 0x000fea0003800000 */
.L_x_18:
[----:B---3--:R-:W-:Y:S01]  /*2d90*/  FMUL.FTZ R0, R23, R22 ;  /* 0x0000001617007220 */ /* 0x008fe20000410000 */
[----:B------:R-:W-:-:S03]  /*2da0*/  FMUL.FTZ R4, R22, 0.5 ;  /* 0x3f00000016047820 */ /* 0x000fc60000410000 */
[----:B------:R-:W-:-:S04]  /*2db0*/  FFMA R5, -R0, R0, R23 ;  /* 0x0000000000057223 */ /* 0x000fc80000000117 */
[----:B------:R-:W-:-:S07]  /*2dc0*/  FFMA R0, R5, R4, R0 ;  /* 0x0000000405007223 */ /* 0x000fce0000000000 */
.L_x_20:
[----:B------:R-:W-:Y:S05]  /*2dd0*/  BSYNC.RECONVERGENT B0 ;  /* 0x0000000000007941 */ /* 0x000fea0003800200 */
.L_x_17:
[----:B------:R-:W-:Y:S01]  /*2de0*/  FADD R4, -R12, 0.10000000149011611938 ;  /* 0x3dcccccd0c047421 */ /* 0x000fe20000000100 */
[----:B------:R-:W-:Y:S01]  /*2df0*/  FMUL R13, R0, R13 ;  /* 0x0000000d000d7220 */ /* 0x000fe20000400000 */
[----:B------:R-:W-:Y:S01]  /*2e00*/  ISETP.GT.AND P0, PT, R8, 0x31, PT ;  /* 0x000000310800780c */ /* 0x000fe20003f04270 */
[----:B------:R-:W-:Y:S01]  /*2e10*/  FMUL R0, R0, 0.30000001192092895508 ;  /* 0x3e99999a00007820 */ /* 0x000fe20000400000 */
[----:B------:R-:W-:Y:S01]  /*2e20*/  FMUL R5, R4, 0.5 ;  /* 0x3f00000004057820 */ /* 0x000fe20000400000 */
[----:B------:R-:W-:Y:S01]  /*2e30*/  UIADD3 UR4, UPT, UPT, UR4, 0xb0f8a, URZ ;  /* 0x000b0f8a04047890 */ /* 0x000fe2000fffe0ff */
[----:B------:R-:W-:Y:S01]  /*2e40*/  FMUL R13, R13, 0.031622778624296188354 ;  /* 0x3d0186e30d0d7820 */ /* 0x000fe20000400000 */
[----:B------:R-:W-:Y:S01]  /*2e50*/  FMUL R0, R0, 0.031622778624296188354 ;  /* 0x3d0186e300007820 */ /* 0x000fe20000400000 */
[----:B------:R-:W-:Y:S01]  /*2e60*/  FFMA R12, R5, 0.0010000000474974513054, R12 ;  /* 0x3a83126f050c7823 */ /* 0x000fe2000000000c */
[----:B------:R-:W-:Y:S01]  /*2e70*/  UISETP.NE.AND UP0, UPT, UR4, 0x2b9f2b9e, UPT ;  /* 0x2b9f2b9e0400788c */ /* 0x000fe2000bf05270 */
[----:B------:R-:W-:Y:S01]  /*2e80*/  FFMA R13, R21, R13, R18 ;  /* 0x0000000d150d7223 */ /* 0x000fe20000000012 */
[----:B------:R-:W-:-:S02]  /*2e90*/  VIADD R17, R17, 0xb0f8a ;  /* 0x000b0f8a11117836 */ /* 0x000fc40000000000 */
[----:B------:R-:W-:Y:S01]  /*2ea0*/  FFMA R19, R19, R0, R12 ;  /* 0x0000000013137223 */ /* 0x000fe2000000000c */
[----:B------:R-:W-:Y:S01]  /*2eb0*/  VIADD R15, R15, 0x1 ;  /* 0x000000010f0f7836 */ /* 0x000fe20000000000 */
[----:B------:R0:W-:Y:S01]  /*2ec0*/  @!P0 STG.E desc[UR6][R2.64], R13 ;  /* 0x0000000d02008986 */ /* 0x0001e2000c101906 */
[----:B------:R-:W-:Y:S01]  /*2ed0*/  ISETP.NE.AND P0, PT, RZ, UR8, PT ;  /* 0x00000008ff007c0c */ /* 0x000fe2000bf05270 */
[----:B------:R-:W-:Y:S01]  /*2ee0*/  IMAD.MOV.U32 R0, RZ, RZ, R14 ;  /* 0x000000ffff007224 */ /* 0x000fe200078e000e */
[----:B------:R-:W-:Y:S01]  /*2ef0*/  FMNMX R12, RZ, R19, !PT ;  /* 0x00000013ff0c7209 */ /* 0x000fe20007800000 */
[----:B------:R-:W-:-:S03]  /*2f00*/  IMAD.MOV.U32 R5, RZ, RZ, R16 ;  /* 0x000000ffff057224 */ /* 0x000fc600078e0010 */
[----:B------:R-:W-:Y:S01]  /*2f10*/  FSEL R12, R12, |R19|, !P0 ;  /* 0x400000130c0c7208 */ /* 0x000fe20004000000 */
[----:B------:R-:W-:Y:S06]  /*2f20*/  BRA.U UP0, `(.L_x_21) ;  /* 0xfffffff900407547 */ /* 0x000fec000b83ffff */
[----:B------:R-:W1:Y:S01]  /*2f30*/  LDCU.64 UR10, c[0x0][0x380] ;  /* 0x00007000ff0a77ac */ /* 0x000e620008000a00 */
[----:B0-----:R-:W-:Y:S01]  /*2f40*/  FADD R13, R13, -1 ;  /* 0xbf8000000d0d7421 */ /* 0x001fe20000000000 */
[----:B------:R-:W-:-:S04]  /*2f50*/  SHF.R.S32.HI R3, RZ, 0x1f, R8 ;  /* 0x0000001fff037819 */ /* 0x000fc80000011408 */
[----:B------:R-:W-:Y:S02]  /*2f60*/  FMNMX R13, RZ, R13, !PT ;  /* 0x0000000dff0d7209 */ /* 0x000fe40007800000 */
[----:B-1----:R-:W-:-:S04]  /*2f70*/  LEA R2, P0, R8, UR10, 0x2 ;  /* 0x0000000a08027c11 */ /* 0x002fc8000f8010ff */
[----:B------:R-:W-:-:S05]  /*2f80*/  LEA.HI.X R3, R8, UR11, R3, 0x2, P0 ;  /* 0x0000000b08037c11 */ /* 0x000fca00080f1403 */
[----:B------:R-:W-:Y:S01]  /*2f90*/  STG.E desc[UR6][R2.64], R13 ;  /* 0x0000000d02007986 */ /* 0x000fe2000c101906 */
[----:B------:R-:W-:Y:S05]  /*2fa0*/  EXIT ;  /* 0x000000000000794d */ /* 0x000fea0003800000 */
        .weak           $__internal_0_$__cuda_sm20_sqrt_rn_f32_slowpath
        .type           $__internal_0_$__cuda_sm20_sqrt_rn_f32_slowpath,@function
        .size           $__internal_0_$__cuda_sm20_sqrt_rn_f32_slowpath,(.L_x_24 - $__internal_0_$__cuda_sm20_sqrt_rn_f32_slowpath)
$__internal_0_$__cuda_sm20_sqrt_rn_f32_slowpath:
[----:B------:R-:W-:-:S13]  /*2fb0*/  LOP3.LUT P0, RZ, R0, 0x7fffffff, RZ, 0xc0, !PT ;  /* 0x7fffffff00ff7812 */ /* 0x000fda000780c0ff */
[----:B------:R-:W-:Y:S01]  /*2fc0*/  @!P0 IMAD.MOV.U32 R4, RZ, RZ, R0 ;  /* 0x000000ffff048224 */ /* 0x000fe200078e0000 */
[----:B------:R-:W-:Y:S06]  /*2fd0*/  @!P0 BRA `(.L_x_22) ;  /* 0x0000000000408947 */ /* 0x000fec0003800000 */
[----:B------:R-:W-:-:S13]  /*2fe0*/  FSETP.GEU.FTZ.AND P0, PT, R0, RZ, PT ;  /* 0x000000ff0000720b */ /* 0x000fda0003f1e000 */
[----:B------:R-:W-:Y:S01]  /*2ff0*/  @!P0 IMAD.MOV.U32 R4, RZ, RZ, 0x7fffffff ;  /* 0x7fffffffff048424 */ /* 0x000fe200078e00ff */
[----:B------:R-:W-:Y:S06]  /*3000*/  @!P0 BRA `(.L_x_22) ;  /* 0x0000000000348947 */ /* 0x000fec0003800000 */
[----:B------:R-:W-:-:S13]  /*3010*/  FSETP.GTU.FTZ.AND P0, PT, |R0|, +INF , PT ;  /* 0x7f8000000000780b */ /* 0x000fda0003f1c200 */
[----:B------:R-:W-:Y:S01]  /*3020*/  @P0 FADD.FTZ R4, R0, 1 ;  /* 0x3f80000000040421 */ /* 0x000fe20000010000 */
[----:B------:R-:W-:Y:S06]  /*3030*/  @P0 BRA `(.L_x_22) ;  /* 0x0000000000280947 */ /* 0x000fec0003800000 */
[----:B------:R-:W-:-:S13]  /*3040*/  FSETP.NEU.FTZ.AND P0, PT, |R0|, +INF , PT ;  /* 0x7f8000000000780b */ /* 0x000fda0003f1d200 */
[----:B------:R-:W-:-:S04]  /*3050*/  @P0 FFMA R5, R0, 1.84467440737095516160e+19, RZ ;  /* 0x5f80000000050823 */ /* 0x000fc800000000ff */
[----:B------:R-:W0:Y:S02]  /*3060*/  @P0 MUFU.RSQ R4, R5 ;  /* 0x0000000500040308 */ /* 0x000e240000001400 */
[----:B0-----:R-:W-:Y:S01]  /*3070*/  @P0 FMUL.FTZ R20, R5, R4 ;  /* 0x0000000405140220 */ /* 0x001fe20000410000 */
[----:B------:R-:W-:Y:S01]  /*3080*/  @P0 FMUL.FTZ R24, R4, 0.5 ;  /* 0x3f00000004180820 */ /* 0x000fe20000410000 */
[----:B------:R-:W-:Y:S02]  /*3090*/  @!P0 IMAD.MOV.U32 R4, RZ, RZ, R0 ;  /* 0x000000ffff048224 */ /* 0x000fe400078e0000 */
[----:B------:R-:W-:-:S04]  /*30a0*/  @P0 FADD.FTZ R22, -R20, -RZ ;  /* 0x800000ff14160221 */ /* 0x000fc80000010100 */
[----:B------:R-:W-:-:S04]  /*30b0*/  @P0 FFMA R23, R20, R22, R5 ;  /* 0x0000001614170223 */ /* 0x000fc80000000005 */
[----:B------:R-:W-:-:S04]  /*30c0*/  @P0 FFMA R23, R23, R24, R20 ;  /* 0x0000001817170223 */ /* 0x000fc80000000014 */
[----:B------:R-:W-:-:S07]  /*30d0*/  @P0 FMUL.FTZ R4, R23, 2.3283064365386962891e-10 ;  /* 0x2f80000017040820 */ /* 0x000fce0000410000 */
.L_x_22:
[----:B------:R-:W-:Y:S02]  /*30e0*/  IMAD.MOV.U32 R0, RZ, RZ, R4 ;  /* 0x000000ffff007224 */ /* 0x000fe400078e0004 */
[----:B------:R-:W-:Y:S02]  /*30f0*/  IMAD.MOV.U32 R4, RZ, RZ, R25 ;  /* 0x000000ffff047224 */ /* 0x000fe400078e0019 */
[----:B------:R-:W-:-:S04]  /*3100*/  IMAD.MOV.U32 R5, RZ, RZ, 0x0 ;  /* 0x00000000ff057424 */ /* 0x000fc800078e00ff */
[----:B------:R-:W-:Y:S05]  /*3110*/  RET.REL.NODEC R4 `(_Z19heston_euler_kernelPfS_mi) ;  /* 0xffffffcc04b87950 */ /* 0x000fea0003c3ffff */
.L_x_23:
        /* <DEDUP_REMOVED lines=14> */
.L_x_24:


//--------------------- .nv.global.init           --------------------------
	.section	.nv.global.init,"aw",@progbits
	.align	4
.nv.global.init:
	.type		mrg32k3aM1SubSeq,@object
	.size		mrg32k3aM1SubSeq,(mrg32k3aM2SubSeq - mrg32k3aM1SubSeq)
mrg32k3aM1SubSeq:
        /*0000*/ 	.byte	0x0b, 0xcc, 0xee, 0x04, 0x73, 0x29, 0x8b, 0x6f, 0xf6, 0x53, 0x03, 0xf6, 0x23, 0xf6, 0xea, 0xda
        /* <DEDUP_REMOVED lines=125> */
	.type		mrg32k3aM2SubSeq,@object
	.size		mrg32k3aM2SubSeq,(mrg32k3aM1 - mrg32k3aM2SubSeq)
mrg32k3aM2SubSeq:
        /* <DEDUP_REMOVED lines=126> */
	.type		mrg32k3aM1,@object
	.size		mrg32k3aM1,(mrg32k3aM1Seq - mrg32k3aM1)
mrg32k3aM1:
        /* <DEDUP_REMOVED lines=144> */
	.type		mrg32k3aM1Seq,@object
	.size		mrg32k3aM1Seq,(mrg32k3aM2 - mrg32k3aM1Seq)
mrg32k3aM1Seq:
        /* <DEDUP_REMOVED lines=144> */
	.type		mrg32k3aM2,@object
	.size		mrg32k3aM2,(mrg32k3aM2Seq - mrg32k3aM2)
mrg32k3aM2:
        /* <DEDUP_REMOVED lines=144> */
	.type		mrg32k3aM2Seq,@object
	.size		mrg32k3aM2Seq,(precalc_xorwow_matrix - mrg32k3aM2Seq)
mrg32k3aM2Seq:
        /* <DEDUP_REMOVED lines=144> */
	.type		precalc_xorwow_matrix,@object
	.size		precalc_xorwow_matrix,(precalc_xorwow_offset_matrix - precalc_xorwow_matrix)
precalc_xorwow_matrix:
        /* <DEDUP_REMOVED lines=6400> */
	.type		precalc_xorwow_offset_matrix,@object
	.size		precalc_xorwow_offset_matrix,(.L_1 - precalc_xorwow_offset_matrix)
precalc_xorwow_offset_matrix:
        /* <DEDUP_REMOVED lines=6400> */
.L_1:


//--------------------- .nv.shared._Z16reduction_kernelPfS_i --------------------------
	.section	.nv.shared._Z16reduction_kernelPfS_i,"aw",@nobits
	.sectionflags	@""
	.align	16
	.zero		1024


//--------------------- .nv.shared.reserved.0     --------------------------
	.section	.nv.shared.reserved.0,"aw",@nobits
	.weak		__nv_reservedSMEM_offset_0_alias
	.size		__nv_reservedSMEM_offset_0_alias, 0, 64
	.other		__nv_reservedSMEM_offset_0_alias,@"STO_CUDA_RESERVED_SHARED STV_DEFAULT"
__nv_reservedSMEM_offset_0_alias:
	.zero		0
	.zero		64


//--------------------- .nv.shared._Z19heston_euler_kernelPfS_mi --------------------------
	.section	.nv.shared._Z19heston_euler_kernelPfS_mi,"aw",@nobits
	.sectionflags	@""
	.align	16
	.zero		1024


//--------------------- .nv.constant0._Z16reduction_kernelPfS_i --------------------------
	.section	.nv.constant0._Z16reduction_kernelPfS_i,"a",@progbits
	.sectionflags	@""
	.align	4
.nv.constant0._Z16reduction_kernelPfS_i:
	.zero		916


//--------------------- .nv.constant0._Z19heston_euler_kernelPfS_mi --------------------------
	.section	.nv.constant0._Z19heston_euler_kernelPfS_mi,"a",@progbits
	.sectionflags	@""
	.align	4
.nv.constant0._Z19heston_euler_kernelPfS_mi:
	.zero		924


//--------------------- SYMBOLS --------------------------

	.type		.nv.reservedSmem.offset0,@object
	.size		.nv.reservedSmem.offset0,0x4
	.type		.nv.reservedSmem.cap,@object
	.size		.nv.reservedSmem.cap,0x4
